	.headerflags	@"EF_CUDA_TEXMODE_UNIFIED EF_CUDA_64BIT_ADDRESS EF_CUDA_SM86 EF_CUDA_VIRTUAL_SM(EF_CUDA_SM86)"
	.elftype	@"ET_EXEC"


//--------------------- .nv.info                  --------------------------
	.section	.nv.info,"",@"SHT_CUDA_INFO"
	.align	4


	//----- nvinfo : EIATTR_REGCOUNT
	.align		4
        /*0000*/ 	.byte	0x04, 0x2f
        /*0002*/ 	.short	(.L_1 - .L_0)
	.align		4
.L_0:
        /*0004*/ 	.word	index@(triton_mm)
        /*0008*/ 	.word	0x00000081


	//----- nvinfo : EIATTR_MIN_STACK_SIZE
	.align		4
.L_1:
        /*000c*/ 	.byte	0x04, 0x12
        /*000e*/ 	.short	(.L_3 - .L_2)
	.align		4
.L_2:
        /*0010*/ 	.word	index@(triton_mm)
        /*0014*/ 	.word	0x00000000


	//----- nvinfo : EIATTR_FRAME_SIZE
	.align		4
.L_3:
        /*0018*/ 	.byte	0x04, 0x11
        /*001a*/ 	.short	(.L_5 - .L_4)
	.align		4
.L_4:
        /*001c*/ 	.word	index@(triton_mm)
        /*0020*/ 	.word	0x00000000


	//----- nvinfo : EIATTR_MIN_STACK_SIZE
	.align		4
.L_5:
        /*0024*/ 	.byte	0x04, 0x12
        /*0026*/ 	.short	(.L_7 - .L_6)
	.align		4
.L_6:
        /*0028*/ 	.word	index@(triton_mm)
        /*002c*/ 	.word	0x00000000
.L_7:


//--------------------- .nv.info.triton_mm        --------------------------
	.section	.nv.info.triton_mm,"",@"SHT_CUDA_INFO"
	.sectionflags	@""
	.align	4


	//----- nvinfo : EIATTR_CUDA_API_VERSION
	.align		4
        /*0000*/ 	.byte	0x04, 0x37
        /*0002*/ 	.short	(.L_9 - .L_8)
.L_8:
        /*0004*/ 	.word	0x0000007c


	//----- nvinfo : EIATTR_SW2861232_WAR
	.align		4
.L_9:
        /*0008*/ 	.byte	0x01, 0x35
	.zero		2


	//----- nvinfo : EIATTR_PARAM_CBANK
	.align		4
        /*000c*/ 	.byte	0x04, 0x0a
        /*000e*/ 	.short	(.L_11 - .L_10)
	.align		4
.L_10:
        /*0010*/ 	.word	index@(.nv.constant0.triton_mm)
        /*0014*/ 	.short	0x0160
        /*0016*/ 	.short	0x0020


	//----- nvinfo : EIATTR_CBANK_PARAM_SIZE
	.align		4
.L_11:
        /*0018*/ 	.byte	0x03, 0x19
        /*001a*/ 	.short	0x0020


	//----- nvinfo : EIATTR_KPARAM_INFO
	.align		4
        /*001c*/ 	.byte	0x04, 0x17
        /*001e*/ 	.short	(.L_13 - .L_12)
.L_12:
        /*0020*/ 	.word	0x00000000
        /*0024*/ 	.short	0x0003
        /*0026*/ 	.short	0x0018
        /*0028*/ 	.byte	0x00, 0xf4, 0x21, 0x00


	//----- nvinfo : EIATTR_KPARAM_INFO
	.align		4
.L_13:
        /*002c*/ 	.byte	0x04, 0x17
        /*002e*/ 	.short	(.L_15 - .L_14)
.L_14:
        /*0030*/ 	.word	0x00000000
        /*0034*/ 	.short	0x0002
        /*0036*/ 	.short	0x0010
        /*0038*/ 	.byte	0x00, 0xf4, 0x21, 0x00


	//----- nvinfo : EIATTR_KPARAM_INFO
	.align		4
.L_15:
        /*003c*/ 	.byte	0x04, 0x17
        /*003e*/ 	.short	(.L_17 - .L_16)
.L_16:
        /*0040*/ 	.word	0x00000000
        /*0044*/ 	.short	0x0001
        /*0046*/ 	.short	0x0008
        /*0048*/ 	.byte	0x00, 0xf4, 0x21, 0x00


	//----- nvinfo : EIATTR_KPARAM_INFO
	.align		4
.L_17:
        /*004c*/ 	.byte	0x04, 0x17
        /*004e*/ 	.short	(.L_19 - .L_18)
.L_18:
        /*0050*/ 	.word	0x00000000
        /*0054*/ 	.short	0x0000
        /*0056*/ 	.short	0x0000
        /*0058*/ 	.byte	0x00, 0xf4, 0x21, 0x00


	//----- nvinfo : EIATTR_MAXREG_COUNT
	.align		4
.L_19:
        /*005c*/ 	.byte	0x03, 0x1b
        /*005e*/ 	.short	0x00ff


	//----- nvinfo : EIATTR_EXIT_INSTR_OFFSETS
	.align		4
        /*0060*/ 	.byte	0x04, 0x1c
        /*0062*/ 	.short	(.L_21 - .L_20)


	//   ....[0]....
.L_20:
        /*0064*/ 	.word	0x00001ec0


	//   ....[1]....
        /*0068*/ 	.word	0x00001f10


	//----- nvinfo : EIATTR_REQNTID
	.align		4
.L_21:
        /*006c*/ 	.byte	0x04, 0x10
        /*006e*/ 	.short	(.L_23 - .L_22)
.L_22:
        /*0070*/ 	.word	0x00000080
        /*0074*/ 	.word	0x00000001
        /*0078*/ 	.word	0x00000001
.L_23:


//--------------------- .nv.callgraph             --------------------------
	.section	.nv.callgraph,"",@"SHT_CUDA_CALLGRAPH"
	.align	4
	.sectionentsize	8
	.align		4
        /*0000*/ 	.word	0x00000000
	.align		4
        /*0004*/ 	.word	0xffffffff
	.align		4
        /*0008*/ 	.word	0x00000000
	.align		4
        /*000c*/ 	.word	0xfffffffe
	.align		4
        /*0010*/ 	.word	0x00000000
	.align		4
        /*0014*/ 	.word	0xfffffffd
	.align		4
        /*0018*/ 	.word	0x00000000
	.align		4
        /*001c*/ 	.word	0xfffffffc


//--------------------- .nv.rel.action            --------------------------
	.section	.nv.rel.action,"",@"SHT_CUDA_RELOCINFO"
	.align	8
	.sectionentsize	8
        /*0000*/ 	.byte	0x73, 0x00, 0x00, 0x00, 0x00, 0x00, 0x00, 0x00, 0x00, 0x00, 0x00, 0x11, 0x25, 0x00, 0x05, 0x36


//--------------------- .nv.constant0.triton_mm   --------------------------
	.section	.nv.constant0.triton_mm,"a",@progbits
	.sectionflags	@""
	.align	4
.nv.constant0.triton_mm:
	.zero		384


//--------------------- .text.triton_mm           --------------------------
	.section	.text.triton_mm,"ax",@progbits
	.sectionflags	@"SHF_BARRIERS=1"
	.sectioninfo	@"SHI_REGISTERS=129"
	.align	128
        .global         triton_mm
        .type           triton_mm,@function
        .size           triton_mm,(.L_x_2 - triton_mm)
        .other          triton_mm,@"STO_CUDA_ENTRY STV_DEFAULT"
triton_mm:
.text.triton_mm:
[----:B------:R-:W-:Y:S02]  /*0000*/  IMAD.MOV.U32 R1, RZ, RZ, c[0x0][0x28] ;  /* 0x00000a00ff017624 */ /* 0x000fe400078e00ff */
[----:B------:R-:W1:Y:S01]  /*0010*/  S2R R7, SR_CTAID.X ;  /* 0x0000000000077919 */ /* 0x000e620000002500 */
[----:B------:R-:W-:Y:S01]  /*0020*/  IMAD.MOV.U32 R3, RZ, RZ, -0x8 ;  /* 0xfffffff8ff037424 */ /* 0x000fe200078e00ff */
[----:B------:R-:W-:Y:S01]  /*0030*/  ULDC.64 UR8, c[0x0][0x118] ;  /* 0x0000460000087ab9 */ /* 0x000fe20000000a00 */
[----:B------:R-:W-:Y:S01]  /*0040*/  IMAD.MOV.U32 R36, RZ, RZ, 0x2 ;  /* 0x00000002ff247424 */ /* 0x000fe200078e00ff */
[----:B------:R-:W2:Y:S01]  /*0050*/  S2R R15, SR_TID.X ;  /* 0x00000000000f7919 */ /* 0x000ea20000002100 */
[----:B------:R-:W-:Y:S01]  /*0060*/  IMAD.MOV.U32 R115, RZ, RZ, 0x1 ;  /* 0x00000001ff737424 */ /* 0x000fe200078e00ff */
[----:B------:R-:W-:Y:S01]  /*0070*/  CS2R R112, SRZ ;  /* 0x0000000000707805 */ /* 0x000fe2000001ff00 */
[----:B------:R-:W-:Y:S01]  /*0080*/  IMAD.MOV.U32 R111, RZ, RZ, RZ ;  /* 0x000000ffff6f7224 */ /* 0x000fe200078e00ff */
[----:B------:R-:W-:Y:S01]  /*0090*/  CS2R R48, SRZ ;  /* 0x0000000000307805 */ /* 0x000fe2000001ff00 */
[----:B------:R-:W-:Y:S01]  /*00a0*/  IMAD.MOV.U32 R114, RZ, RZ, RZ ;  /* 0x000000ffff727224 */ /* 0x000fe200078e00ff */
[----:B------:R-:W-:Y:S01]  /*00b0*/  CS2R R50, SRZ ;  /* 0x0000000000327805 */ /* 0x000fe2000001ff00 */
        /* <DEDUP_REMOVED lines=13> */
[----:B-1----:R-:W-:Y:S01]  /*0190*/  SHF.R.S32.HI R0, RZ, 0x1f, R7 ;  /* 0x0000001fff007819 */ /* 0x002fe20000011407 */
[----:B------:R-:W-:Y:S01]  /*01a0*/  CS2R R78, SRZ ;  /* 0x00000000004e7805 */ /* 0x000fe2000001ff00 */
[-C--:B------:R-:W-:Y:S01]  /*01b0*/  IABS R10, R7.reuse ;  /* 0x00000007000a7213 */ /* 0x080fe20000000000 */
[----:B------:R-:W-:Y:S01]  /*01c0*/  CS2R R80, SRZ ;  /* 0x0000000000507805 */ /* 0x000fe2000001ff00 */
[----:B------:R-:W-:Y:S01]  /*01d0*/  LEA.HI R0, R0, R7, RZ, 0x9 ;  /* 0x0000000700007211 */ /* 0x000fe200078f48ff */
[----:B--2---:R-:W-:Y:S01]  /*01e0*/  IMAD.SHL.U32 R118, R15, 0x4, RZ ;  /* 0x000000040f767824 */ /* 0x004fe200078e00ff */
[----:B------:R-:W-:Y:S01]  /*01f0*/  ISETP.GE.AND P2, PT, R7, RZ, PT ;  /* 0x000000ff0700720c */ /* 0x000fe20003f46270 */
[----:B------:R-:W-:Y:S01]  /*0200*/  IMAD.SHL.U32 R18, R15, 0x8, RZ ;  /* 0x000000080f127824 */ /* 0x000fe200078e00ff */
[----:B------:R-:W-:Y:S01]  /*0210*/  SHF.R.S32.HI R4, RZ, 0x9, R0 ;  /* 0x00000009ff047819 */ /* 0x000fe20000011400 */
[----:B------:R-:W-:Y:S01]  /*0220*/  CS2R R82, SRZ ;  /* 0x0000000000527805 */ /* 0x000fe2000001ff00 */
[----:B------:R-:W-:Y:S01]  /*0230*/  LOP3.LUT R0, R0, 0xfffffe00, RZ, 0xc0, !PT ;  /* 0xfffffe0000007812 */ /* 0x000fe200078ec0ff */
[----:B------:R-:W-:Y:S01]  /*0240*/  CS2R R84, SRZ ;  /* 0x0000000000547805 */ /* 0x000fe2000001ff00 */
[----:B------:R-:W-:Y:S01]  /*0250*/  LOP3.LUT R122, R118, 0x8, RZ, 0xc0, !PT ;  /* 0x00000008767a7812 */ /* 0x000fe200078ec0ff */
[----:B------:R-:W-:Y:S01]  /*0260*/  IMAD R2, R4, R3, 0x4 ;  /* 0x0000000404027424 */ /* 0x000fe200078e0203 */
[----:B------:R-:W-:Y:S01]  /*0270*/  LOP3.LUT R14, R18, 0x18, R15, 0x48, !PT ;  /* 0x00000018120e7812 */ /* 0x000fe200078e480f */
[----:B------:R-:W-:Y:S01]  /*0280*/  CS2R R86, SRZ ;  /* 0x0000000000567805 */ /* 0x000fe2000001ff00 */
[----:B------:R-:W-:Y:S01]  /*0290*/  CS2R R40, SRZ ;  /* 0x0000000000287805 */ /* 0x000fe2000001ff00 */
[----:B------:R-:W-:Y:S01]  /*02a0*/  CS2R R42, SRZ ;  /* 0x00000000002a7805 */ /* 0x000fe2000001ff00 */
[----:B------:R-:W-:Y:S01]  /*02b0*/  IMNMX R5, R2, 0x8, PT ;  /* 0x0000000802057817 */ /* 0x000fe20003800200 */
[----:B------:R-:W-:-:S03]  /*02c0*/  UMOV UR4, 0xffffffff ;  /* 0xffffffff00047882 */ /* 0x000fc60000000000 */
[----:B------:R-:W-:-:S04]  /*02d0*/  IABS R9, R5 ;  /* 0x0000000500097213 */ /* 0x000fc80000000000 */
[----:B------:R-:W1:Y:S08]  /*02e0*/  I2F.RP R6, R9 ;  /* 0x0000000900067306 */ /* 0x000e700000209400 */
[----:B-1----:R-:W1:Y:S02]  /*02f0*/  MUFU.RCP R6, R6 ;  /* 0x0000000600067308 */ /* 0x002e640000001000 */
[----:B-1----:R-:W-:-:S06]  /*0300*/  IADD3 R2, R6, 0xffffffe, RZ ;  /* 0x0ffffffe06027810 */ /* 0x002fcc0007ffe0ff */
[----:B------:R1:W2:Y:S02]  /*0310*/  F2I.FTZ.U32.TRUNC.NTZ R3, R2 ;  /* 0x0000000200037305 */ /* 0x0002a4000021f000 */
[----:B-1----:R-:W-:Y:S02]  /*0320*/  IMAD.MOV.U32 R2, RZ, RZ, RZ ;  /* 0x000000ffff027224 */ /* 0x002fe400078e00ff */
[----:B--2---:R-:W-:-:S04]  /*0330*/  IMAD.MOV R8, RZ, RZ, -R3 ;  /* 0x000000ffff087224 */ /* 0x004fc800078e0a03 */
[----:B------:R-:W-:Y:S02]  /*0340*/  IMAD R11, R8, R9, RZ ;  /* 0x00000009080b7224 */ /* 0x000fe400078e02ff */
[----:B------:R-:W-:Y:S01]  /*0350*/  IMAD.IADD R8, R7, 0x1, -R0 ;  /* 0x0000000107087824 */ /* 0x000fe200078e0a00 */
[----:B------:R-:W-:Y:S01]  /*0360*/  IABS R0, R5 ;  /* 0x0000000500007213 */ /* 0x000fe20000000000 */
[----:B------:R-:W-:-:S03]  /*0370*/  IMAD.HI.U32 R3, R3, R11, R2 ;  /* 0x0000000b03037227 */ /* 0x000fc600078e0002 */
[----:B------:R-:W-:Y:S01]  /*0380*/  IABS R6, R8 ;  /* 0x0000000800067213 */ /* 0x000fe20000000000 */
[----:B------:R-:W-:Y:S01]  /*0390*/  IMAD.MOV.U32 R2, RZ, RZ, R10 ;  /* 0x000000ffff027224 */ /* 0x000fe200078e000a */
[----:B------:R-:W-:Y:S01]  /*03a0*/  LOP3.LUT R8, R8, R5, RZ, 0x3c, !PT ;  /* 0x0000000508087212 */ /* 0x000fe200078e3cff */
[----:B------:R-:W-:Y:S01]  /*03b0*/  IMAD.MOV R11, RZ, RZ, -R0 ;  /* 0x000000ffff0b7224 */ /* 0x000fe200078e0a00 */
[----:B------:R-:W-:Y:S01]  /*03c0*/  LOP3.LUT R10, R15, 0x3, RZ, 0xc0, !PT ;  /* 0x000000030f0a7812 */ /* 0x000fe200078ec0ff */
[----:B------:R-:W-:Y:S01]  /*03d0*/  IMAD.HI.U32 R0, R3, R2, RZ ;  /* 0x0000000203007227 */ /* 0x000fe200078e00ff */
[----:B------:R-:W-:-:S03]  /*03e0*/  ISETP.GE.AND P4, PT, R8, RZ, PT ;  /* 0x000000ff0800720c */ /* 0x000fc60003f86270 */
[----:B------:R-:W-:-:S04]  /*03f0*/  IMAD.HI.U32 R3, R3, R6, RZ ;  /* 0x0000000603037227 */ /* 0x000fc800078e00ff */
[-C--:B------:R-:W-:Y:S02]  /*0400*/  IMAD R0, R0, R11.reuse, R2 ;  /* 0x0000000b00007224 */ /* 0x080fe400078e0202 */
[----:B------:R-:W-:Y:S01]  /*0410*/  IMAD R2, R3, R11, R6 ;  /* 0x0000000b03027224 */ /* 0x000fe200078e0206 */
[----:B------:R-:W-:Y:S02]  /*0420*/  SHF.R.U32.HI R6, RZ, 0x2, R15 ;  /* 0x00000002ff067819 */ /* 0x000fe4000001160f */
[C---:B------:R-:W-:Y:S02]  /*0430*/  ISETP.GT.U32.AND P0, PT, R9.reuse, R0, PT ;  /* 0x000000000900720c */ /* 0x040fe40003f04070 */
[----:B------:R-:W-:-:S11]  /*0440*/  ISETP.GT.U32.AND P3, PT, R9, R2, PT ;  /* 0x000000020900720c */ /* 0x000fd60003f64070 */
[--C-:B------:R-:W-:Y:S02]  /*0450*/  @!P0 IMAD.IADD R0, R0, 0x1, -R9.reuse ;  /* 0x0000000100008824 */ /* 0x100fe400078e0a09 */
[----:B------:R-:W-:Y:S01]  /*0460*/  @!P3 IMAD.IADD R2, R2, 0x1, -R9 ;  /* 0x000000010202b824 */ /* 0x000fe200078e0a09 */
[----:B------:R-:W-:Y:S02]  /*0470*/  @!P3 IADD3 R3, R3, 0x1, RZ ;  /* 0x000000010303b810 */ /* 0x000fe40007ffe0ff */
[----:B------:R-:W-:Y:S02]  /*0480*/  ISETP.GT.U32.AND P1, PT, R9, R0, PT ;  /* 0x000000000900720c */ /* 0x000fe40003f24070 */
[----:B------:R-:W-:-:S11]  /*0490*/  ISETP.GE.U32.AND P0, PT, R2, R9, PT ;  /* 0x000000090200720c */ /* 0x000fd60003f06070 */
[----:B------:R-:W-:Y:S02]  /*04a0*/  @!P1 IMAD.IADD R0, R0, 0x1, -R9 ;  /* 0x0000000100009824 */ /* 0x000fe400078e0a09 */
[----:B------:R-:W-:Y:S02]  /*04b0*/  @P0 IADD3 R3, R3, 0x1, RZ ;  /* 0x0000000103030810 */ /* 0x000fe40007ffe0ff */
[----:B------:R-:W-:Y:S01]  /*04c0*/  ISETP.NE.AND P0, PT, R5, RZ, PT ;  /* 0x000000ff0500720c */ /* 0x000fe20003f05270 */
[----:B------:R-:W-:Y:S01]  /*04d0*/  @!P2 IMAD.MOV R0, RZ, RZ, -R0 ;  /* 0x000000ffff00a224 */ /* 0x000fe200078e0a00 */
[----:B------:R-:W-:Y:S01]  /*04e0*/  LOP3.LUT R5, RZ, R5, RZ, 0x33, !PT ;  /* 0x00000005ff057212 */ /* 0x000fe200078e33ff */
[----:B------:R-:W-:-:S03]  /*04f0*/  IMAD.MOV.U32 R2, RZ, RZ, R3 ;  /* 0x000000ffff027224 */ /* 0x000fc600078e0003 */
[----:B------:R-:W-:Y:S01]  /*0500*/  SEL R3, R5, R0, !P0 ;  /* 0x0000000005037207 */ /* 0x000fe20004000000 */
[----:B------:R-:W-:Y:S01]  /*0510*/  @!P4 IMAD.MOV R2, RZ, RZ, -R2 ;  /* 0x000000ffff02c224 */ /* 0x000fe200078e0a02 */
[----:B------:R-:W-:-:S03]  /*0520*/  SHF.R.U32.HI R0, RZ, 0x1, R15 ;  /* 0x00000001ff007819 */ /* 0x000fc6000001160f */
[----:B------:R-:W-:Y:S01]  /*0530*/  IMAD R3, R4, 0x8, R3 ;  /* 0x0000000804037824 */ /* 0x000fe200078e0203 */
[----:B------:R-:W-:Y:S02]  /*0540*/  SEL R2, R5, R2, !P0 ;  /* 0x0000000205027207 */ /* 0x000fe40004000000 */
[----:B------:R-:W-:Y:S01]  /*0550*/  LOP3.LUT R13, R0, 0x8, RZ, 0xc0, !PT ;  /* 0x00000008000d7812 */ /* 0x000fe200078ec0ff */
[----:B------:R-:W-:Y:S01]  /*0560*/  IMAD.SHL.U32 R110, R3, 0x80, RZ ;  /* 0x00000080036e7824 */ /* 0x000fe200078e00ff */
[----:B------:R-:W-:Y:S01]  /*0570*/  SGXT.U32 R5, R6, 0x5 ;  /* 0x000000050605781a */ /* 0x000fe20000000000 */
[----:B------:R-:W-:Y:S01]  /*0580*/  IMAD.SHL.U32 R109, R2, 0x40, RZ ;  /* 0x00000040026d7824 */ /* 0x000fe200078e00ff */
[----:B------:R-:W-:Y:S02]  /*0590*/  SHF.R.S32.HI R0, RZ, 0x19, R2 ;  /* 0x00000019ff007819 */ /* 0x000fe40000011402 */
[----:B------:R-:W-:Y:S01]  /*05a0*/  SHF.R.S32.HI R9, RZ, 0x18, R3 ;  /* 0x00000018ff097819 */ /* 0x000fe20000011403 */
[----:B------:R-:W-:Y:S01]  /*05b0*/  IMAD R126, R5, 0x20, R14 ;  /* 0x00000020057e7824 */ /* 0x000fe200078e020e */
[----:B------:R-:W-:-:S02]  /*05c0*/  SGXT R2, R0, 0x1 ;  /* 0x000000010002781a */ /* 0x000fc40000000200 */
[-C--:B------:R-:W-:Y:S01]  /*05d0*/  LOP3.LUT R3, R109, R5.reuse, RZ, 0xfc, !PT ;  /* 0x000000056d037212 */ /* 0x080fe200078efcff */
[----:B------:R-:W-:Y:S01]  /*05e0*/  IMAD.SHL.U32 R126, R126, 0x2, RZ ;  /* 0x000000027e7e7824 */ /* 0x000fe200078e00ff */
[----:B------:R-:W-:Y:S02]  /*05f0*/  SGXT R9, R9, 0x1 ;  /* 0x000000010909781a */ /* 0x000fe40000000200 */
[----:B------:R-:W-:Y:S02]  /*0600*/  LOP3.LUT R0, R110, R5, RZ, 0xfc, !PT ;  /* 0x000000056e007212 */ /* 0x000fe400078efcff */
[----:B------:R-:W-:Y:S02]  /*0610*/  LEA.HI R6, R2, R3, RZ, 0xc ;  /* 0x0000000302067211 */ /* 0x000fe400078f60ff */
[----:B------:R-:W-:Y:S02]  /*0620*/  LOP3.LUT R2, R110, 0x60, R5, 0xfe, !PT ;  /* 0x000000606e027812 */ /* 0x000fe400078efe05 */
[----:B------:R-:W-:-:S02]  /*0630*/  LEA.HI R4, R9, R0, RZ, 0x9 ;  /* 0x0000000009047211 */ /* 0x000fc400078f48ff */
[----:B------:R-:W-:Y:S02]  /*0640*/  LOP3.LUT R11, R13, 0x10, R118, 0xf8, !PT ;  /* 0x000000100d0b7812 */ /* 0x000fe400078ef876 */
[----:B------:R-:W-:Y:S02]  /*0650*/  LOP3.LUT R8, R6, 0xff000, RZ, 0xc0, !PT ;  /* 0x000ff00006087812 */ /* 0x000fe400078ec0ff */
[----:B------:R-:W-:Y:S02]  /*0660*/  LEA.HI R6, R9, R2, RZ, 0x9 ;  /* 0x0000000209067211 */ /* 0x000fe400078f48ff */
[----:B------:R-:W-:Y:S01]  /*0670*/  LOP3.LUT R7, R4, 0xffe00, RZ, 0xc0, !PT ;  /* 0x000ffe0004077812 */ /* 0x000fe200078ec0ff */
[----:B------:R-:W-:Y:S01]  /*0680*/  IMAD.IADD R12, R3, 0x1, -R8 ;  /* 0x00000001030c7824 */ /* 0x000fe200078e0a08 */
[----:B------:R-:W-:Y:S02]  /*0690*/  LOP3.LUT R122, R11, 0x10, R122, 0x1e, !PT ;  /* 0x000000100b7a7812 */ /* 0x000fe400078e1e7a */
[----:B------:R-:W-:Y:S01]  /*06a0*/  LOP3.LUT R11, R6, 0xffe00, RZ, 0xc0, !PT ;  /* 0x000ffe00060b7812 */ /* 0x000fe200078ec0ff */
[----:B------:R-:W-:Y:S01]  /*06b0*/  IMAD.IADD R6, R0, 0x1, -R7 ;  /* 0x0000000100067824 */ /* 0x000fe200078e0a07 */
[----:B------:R-:W-:Y:S01]  /*06c0*/  SHF.R.U32.HI R3, RZ, 0x2, R15 ;  /* 0x00000002ff037819 */ /* 0x000fe2000001160f */
[----:B------:R-:W-:Y:S01]  /*06d0*/  IMAD.SHL.U32 R29, R12, 0x1000, RZ ;  /* 0x000010000c1d7824 */ /* 0x000fe200078e00ff */
[----:B------:R-:W-:Y:S01]  /*06e0*/  LOP3.LUT R0, R15, 0x8, RZ, 0xc0, !PT ;  /* 0x000000080f007812 */ /* 0x000fe200078ec0ff */
[----:B------:R-:W-:Y:S01]  /*06f0*/  IMAD.IADD R8, R2, 0x1, -R11 ;  /* 0x0000000102087824 */ /* 0x000fe200078e0a0b */
[----:B------:R-:W-:Y:S01]  /*0700*/  LOP3.LUT R4, R110, 0x40, R5, 0xfe, !PT ;  /* 0x000000406e047812 */ /* 0x000fe200078efe05 */
[----:B------:R-:W-:Y:S01]  /*0710*/  IMAD.WIDE.U32 R10, R10, 0x10, RZ ;  /* 0x000000100a0a7825 */ /* 0x000fe200078e00ff */
[----:B------:R-:W-:-:S02]  /*0720*/  LOP3.LUT R0, R0, 0x10, R3, 0xf8, !PT ;  /* 0x0000001000007812 */ /* 0x000fc400078ef803 */
[C---:B------:R-:W-:Y:S01]  /*0730*/  LOP3.LUT R117, R3.reuse, 0x8, RZ, 0xc0, !PT ;  /* 0x0000000803757812 */ /* 0x040fe200078ec0ff */
[----:B------:R-:W-:Y:S01]  /*0740*/  IMAD.SHL.U32 R27, R8, 0x1000, RZ ;  /* 0x00001000081b7824 */ /* 0x000fe200078e00ff */
[----:B------:R-:W-:Y:S01]  /*0750*/  LOP3.LUT R7, R0, 0x7, R15, 0xf8, !PT ;  /* 0x0000000700077812 */ /* 0x000fe200078ef80f */
[----:B------:R-:W-:Y:S01]  /*0760*/  IMAD.SHL.U32 R17, R6, 0x1000, RZ ;  /* 0x0000100006117824 */ /* 0x000fe200078e00ff */
[----:B------:R-:W-:Y:S02]  /*0770*/  LOP3.LUT R125, R3, 0x10, RZ, 0xc0, !PT ;  /* 0x00000010037d7812 */ /* 0x000fe400078ec0ff */
[----:B------:R-:W-:Y:S02]  /*0780*/  LOP3.LUT R0, R110, 0x20, R5, 0xfe, !PT ;  /* 0x000000206e007812 */ /* 0x000fe400078efe05 */
[----:B------:R-:W-:Y:S02]  /*0790*/  LEA.HI R3, R9, R4, RZ, 0x9 ;  /* 0x0000000409037211 */ /* 0x000fe400078f48ff */
[----:B------:R-:W-:-:S02]  /*07a0*/  LOP3.LUT R124, R13, 0x18, R118, 0x78, !PT ;  /* 0x000000180d7c7812 */ /* 0x000fc400078e7876 */
[----:B------:R-:W-:Y:S02]  /*07b0*/  LEA.HI R2, R9, R0, RZ, 0x9 ;  /* 0x0000000009027211 */ /* 0x000fe400078f48ff */
[----:B------:R-:W-:Y:S02]  /*07c0*/  LOP3.LUT R13, R3, 0xffe00, RZ, 0xc0, !PT ;  /* 0x000ffe00030d7812 */ /* 0x000fe400078ec0ff */
[----:B------:R-:W-:Y:S01]  /*07d0*/  LOP3.LUT R9, R2, 0xffe00, RZ, 0xc0, !PT ;  /* 0x000ffe0002097812 */ /* 0x000fe200078ec0ff */
[----:B------:R-:W-:Y:S01]  /*07e0*/  IMAD.WIDE R2, R29, 0x2, RZ ;  /* 0x000000021d027825 */ /* 0x000fe200078e02ff */
[----:B------:R-:W-:Y:S02]  /*07f0*/  LOP3.LUT R16, R109, 0x20, R5, 0xfe, !PT ;  /* 0x000000206d107812 */ /* 0x000fe400078efe05 */
[----:B------:R-:W-:Y:S01]  /*0800*/  LOP3.LUT R118, R118, 0x18, R15, 0x48, !PT ;  /* 0x0000001876767812 */ /* 0x000fe200078e480f */
[----:B------:R-:W-:Y:S01]  /*0810*/  IMAD.IADD R13, R4, 0x1, -R13 ;  /* 0x00000001040d7824 */ /* 0x000fe200078e0a0d */
[----:B------:R-:W-:Y:S01]  /*0820*/  LOP3.LUT R117, R117, 0x7, R15, 0xf8, !PT ;  /* 0x0000000775757812 */ /* 0x000fe200078ef80f */
[----:B------:R-:W-:Y:S01]  /*0830*/  IMAD.IADD R9, R0, 0x1, -R9 ;  /* 0x0000000100097824 */ /* 0x000fe200078e0a09 */
[----:B------:R-:W-:Y:S01]  /*0840*/  PRMT R0, R16, 0x9910, RZ ;  /* 0x0000991010007816 */ /* 0x000fe200000000ff */
[----:B------:R-:W-:Y:S01]  /*0850*/  IMAD.SHL.U32 R21, R13, 0x1000, RZ ;  /* 0x000010000d157824 */ /* 0x000fe200078e00ff */
[----:B------:R-:W-:Y:S01]  /*0860*/  LOP3.LUT R125, R125, 0xf, R15, 0xf8, !PT ;  /* 0x0000000f7d7d7812 */ /* 0x000fe200078ef80f */
[----:B------:R-:W-:Y:S01]  /*0870*/  IMAD.SHL.U32 R19, R9, 0x1000, RZ ;  /* 0x0000100009137824 */ /* 0x000fe200078e00ff */
[----:B------:R-:W-:Y:S01]  /*0880*/  SHF.R.S32.HI R0, RZ, 0xf, R0 ;  /* 0x0000000fff007819 */ /* 0x000fe20000011400 */
[----:B------:R-:W-:Y:S01]  /*0890*/  IMAD.WIDE R8, R21, 0x2, RZ ;  /* 0x0000000215087825 */ /* 0x000fe200078e02ff */
[----:B------:R-:W-:-:S02]  /*08a0*/  LOP3.LUT R5, R10, R2, RZ, 0xfc, !PT ;  /* 0x000000020a057212 */ /* 0x000fc400078efcff */
[----:B------:R-:W-:Y:S01]  /*08b0*/  LOP3.LUT R105, R11, R3, RZ, 0xfc, !PT ;  /* 0x000000030b697212 */ /* 0x000fe200078efcff */
[----:B------:R-:W-:Y:S01]  /*08c0*/  IMAD.WIDE R14, R17, 0x2, RZ ;  /* 0x00000002110e7825 */ /* 0x000fe200078e02ff */
[----:B------:R-:W-:Y:S02]  /*08d0*/  LOP3.LUT R101, R11, R9, RZ, 0xfc, !PT ;  /* 0x000000090b657212 */ /* 0x000fe400078efcff */
[----:B------:R-:W-:Y:S01]  /*08e0*/  LOP3.LUT R9, R0, 0xffff, RZ, 0xc0, !PT ;  /* 0x0000ffff00097812 */ /* 0x000fe200078ec0ff */
[----:B------:R-:W-:Y:S01]  /*08f0*/  IMAD.WIDE R2, R27, 0x2, RZ ;  /* 0x000000021b027825 */ /* 0x000fe200078e02ff */
[----:B------:R-:W-:Y:S02]  /*0900*/  LOP3.LUT R20, R17, 0x18, R18, 0xf8, !PT ;  /* 0x0000001811147812 */ /* 0x000fe400078ef812 */
[----:B------:R-:W-:Y:S01]  /*0910*/  LEA.HI R9, R9, R16, RZ, 0x1c ;  /* 0x0000001009097211 */ /* 0x000fe200078fe0ff */
[----:B------:R-:W-:Y:S01]  /*0920*/  IMAD.WIDE R12, R19, 0x2, RZ ;  /* 0x00000002130c7825 */ /* 0x000fe200078e02ff */
[----:B------:R-:W-:-:S02]  /*0930*/  SHF.R.S32.HI R23, RZ, 0x1f, R17 ;  /* 0x0000001fff177819 */ /* 0x000fc40000011411 */
[----:B------:R-:W-:Y:S01]  /*0940*/  LOP3.LUT R9, R9, 0xf000, RZ, 0xc0, !PT ;  /* 0x0000f00009097812 */ /* 0x000fe200078ec0ff */
[----:B------:R-:W-:Y:S01]  /*0950*/  IMAD.SHL.U32 R117, R117, 0x20, RZ ;  /* 0x0000002075757824 */ /* 0x000fe200078e00ff */
[----:B------:R-:W-:Y:S01]  /*0960*/  LOP3.LUT R17, R19, 0x18, R18, 0xf8, !PT ;  /* 0x0000001813117812 */ /* 0x000fe200078ef812 */
[----:B------:R-:W-:Y:S01]  /*0970*/  IMAD.SHL.U32 R125, R125, 0x20, RZ ;  /* 0x000000207d7d7824 */ /* 0x000fe200078e00ff */
[----:B------:R-:W-:Y:S01]  /*0980*/  SHF.R.S32.HI R26, RZ, 0x1f, R19 ;  /* 0x0000001fff1a7819 */ /* 0x000fe20000011413 */
[----:B------:R-:W-:Y:S01]  /*0990*/  IMAD.MOV R9, RZ, RZ, -R9 ;  /* 0x000000ffff097224 */ /* 0x000fe200078e0a09 */
[----:B------:R-:W-:Y:S02]  /*09a0*/  LEA R22, P0, R20, c[0x0][0x160], 0x1 ;  /* 0x0000580014167a11 */ /* 0x000fe400078008ff */
[----:B------:R-:W-:Y:S02]  /*09b0*/  LEA R24, P1, R17, c[0x0][0x160], 0x1 ;  /* 0x0000580011187a11 */ /* 0x000fe400078208ff */
[----:B------:R-:W-:-:S02]  /*09c0*/  PRMT R9, R9, 0x7710, RZ ;  /* 0x0000771009097816 */ /* 0x000fc400000000ff */
[----:B------:R-:W-:Y:S02]  /*09d0*/  LOP3.LUT R103, R11, R3, RZ, 0xfc, !PT ;  /* 0x000000030b677212 */ /* 0x000fe400078efcff */
[----:B------:R-:W-:Y:S01]  /*09e0*/  LOP3.LUT R6, R10, R12, RZ, 0xfc, !PT ;  /* 0x0000000c0a067212 */ /* 0x000fe200078efcff */
[----:B------:R-:W-:Y:S01]  /*09f0*/  IMAD.IADD R16, R16, 0x1, R9 ;  /* 0x0000000110107824 */ /* 0x000fe200078e0209 */
[----:B------:R-:W-:Y:S02]  /*0a00*/  LOP3.LUT R9, R21, 0x18, R18, 0xf8, !PT ;  /* 0x0000001815097812 */ /* 0x000fe400078ef812 */
[----:B------:R-:W-:Y:S01]  /*0a10*/  LOP3.LUT R3, R11, R13, RZ, 0xfc, !PT ;  /* 0x0000000d0b037212 */ /* 0x000fe200078efcff */
[C---:B------:R-:W-:Y:S01]  /*0a20*/  IMAD.WIDE R12, R20.reuse, R36, c[0x0][0x160] ;  /* 0x00005800140c7625 */ /* 0x040fe200078e0224 */
[----:B------:R-:W-:Y:S02]  /*0a30*/  LEA.HI.X R23, R20, c[0x0][0x164], R23, 0x1, P0 ;  /* 0x0000590014177a11 */ /* 0x000fe400000f0c17 */
[----:B------:R-:W-:-:S02]  /*0a40*/  LEA.HI.X R25, R17, c[0x0][0x164], R26, 0x1, P1 ;  /* 0x0000590011197a11 */ /* 0x000fc400008f0c1a */
[----:B------:R-:W-:Y:S01]  /*0a50*/  LOP3.LUT R4, R10, R8, RZ, 0xfc, !PT ;  /* 0x000000080a047212 */ /* 0x000fe200078efcff */
[----:B------:R1:W-:Y:S01]  /*0a60*/  LDGSTS.E.BYPASS.128 [R126], [R12.64] ;  /* 0x000000000c7e7fae */ /* 0x0003e2000b901c48 */
[----:B------:R-:W-:Y:S02]  /*0a70*/  SHF.R.S32.HI R20, RZ, 0x1f, R21 ;  /* 0x0000001fff147819 */ /* 0x000fe40000011415 */
[----:B------:R-:W-:Y:S02]  /*0a80*/  LEA R26, P0, R9, c[0x0][0x160], 0x1 ;  /* 0x00005800091a7a11 */ /* 0x000fe400078008ff */
[----:B------:R-:W-:Y:S02]  /*0a90*/  PRMT R16, R16, 0x9910, RZ ;  /* 0x0000991010107816 */ /* 0x000fe400000000ff */
[----:B------:R-:W-:Y:S02]  /*0aa0*/  LOP3.LUT R8, R10, R14, RZ, 0xfc, !PT ;  /* 0x0000000e0a087212 */ /* 0x000fe400078efcff */
[----:B------:R-:W-:Y:S01]  /*0ab0*/  LOP3.LUT R0, R11, R15, RZ, 0xfc, !PT ;  /* 0x0000000f0b007212 */ /* 0x000fe200078efcff */
[----:B------:R-:W-:Y:S01]  /*0ac0*/  IMAD.WIDE R14, R17, R36, c[0x0][0x160] ;  /* 0x00005800110e7625 */ /* 0x000fe200078e0224 */
[----:B------:R-:W-:-:S02]  /*0ad0*/  LOP3.LUT R17, R27, 0x18, R18, 0xf8, !PT ;  /* 0x000000181b117812 */ /* 0x000fc400078ef812 */
[----:B------:R-:W-:Y:S01]  /*0ae0*/  SHF.R.S32.HI R32, RZ, 0x1f, R27 ;  /* 0x0000001fff207819 */ /* 0x000fe2000001141b */
[C---:B-1----:R-:W-:Y:S01]  /*0af0*/  IMAD.WIDE R12, R9.reuse, R36, c[0x0][0x160] ;  /* 0x00005800090c7625 */ /* 0x042fe200078e0224 */
[----:B------:R-:W-:Y:S01]  /*0b00*/  LEA.HI.X R27, R9, c[0x0][0x164], R20, 0x1, P0 ;  /* 0x00005900091b7a11 */ /* 0x000fe200000f0c14 */
[----:B------:R1:W-:Y:S01]  /*0b10*/  LDGSTS.E.BYPASS.128 [R126+0x800], [R14.64] ;  /* 0x008000000e7e7fae */ /* 0x0003e2000b901c48 */
[----:B------:R-:W-:Y:S01]  /*0b20*/  LEA R28, P1, R17, c[0x0][0x160], 0x1 ;  /* 0x00005800111c7a11 */ /* 0x000fe200078208ff */
[----:B------:R-:W-:Y:S01]  /*0b30*/  IMAD.MOV.U32 R9, RZ, RZ, R16 ;  /* 0x000000ffff097224 */ /* 0x000fe200078e0010 */
[----:B------:R-:W-:Y:S01]  /*0b40*/  LOP3.LUT R19, R29, 0x18, R18, 0xf8, !PT ;  /* 0x000000181d137812 */ /* 0x000fe200078ef812 */
[----:B------:R2:W-:Y:S01]  /*0b50*/  LDGSTS.E.BYPASS.128 [R126+0x1000], [R12.64] ;  /* 0x010000000c7e7fae */ /* 0x0005e2000b901c48 */
[----:B------:R-:W-:Y:S01]  /*0b60*/  SHF.R.S32.HI R34, RZ, 0x1f, R29 ;  /* 0x0000001fff227819 */ /* 0x000fe2000001141d */
[----:B------:R-:W-:Y:S01]  /*0b70*/  IMAD.SHL.U32 R9, R9, 0x1000, RZ ;  /* 0x0000100009097824 */ /* 0x000fe200078e00ff */
[----:B------:R-:W-:-:S02]  /*0b80*/  LEA.HI.X R29, R17, c[0x0][0x164], R32, 0x1, P1 ;  /* 0x00005900111d7a11 */ /* 0x000fc400008f0c20 */
[----:B------:R-:W-:Y:S01]  /*0b90*/  LEA R30, P0, R19, c[0x0][0x168], 0x1 ;  /* 0x00005a00131e7a11 */ /* 0x000fe200078008ff */
[C---:B------:R-:W-:Y:S01]  /*0ba0*/  IMAD.WIDE R20, R9.reuse, 0x2, RZ ;  /* 0x0000000209147825 */ /* 0x040fe200078e02ff */
[----:B------:R-:W-:Y:S02]  /*0bb0*/  LOP3.LUT R32, R9, 0x18, R18, 0xf8, !PT ;  /* 0x0000001809207812 */ /* 0x000fe400078ef812 */
[----:B------:R-:W-:Y:S01]  /*0bc0*/  LEA.HI.X R31, R19, c[0x0][0x16c], R34, 0x1, P0 ;  /* 0x00005b00131f7a11 */ /* 0x000fe200000f0c22 */
[----:B-1----:R-:W-:Y:S01]  /*0bd0*/  IMAD.WIDE R14, R17, R36, c[0x0][0x160] ;  /* 0x00005800110e7625 */ /* 0x002fe200078e0224 */
[----:B------:R-:W-:Y:S01]  /*0be0*/  SHF.R.S32.HI R9, RZ, 0x1f, R9 ;  /* 0x0000001fff097819 */ /* 0x000fe20000011409 */
[----:B------:R-:W-:Y:S01]  /*0bf0*/  CS2R R34, SRZ ;  /* 0x0000000000227805 */ /* 0x000fe2000001ff00 */
[----:B------:R-:W-:Y:S01]  /*0c00*/  LOP3.LUT R2, R10, R2, RZ, 0xfc, !PT ;  /* 0x000000020a027212 */ /* 0x000fe200078efcff */
[----:B------:R-:W-:Y:S01]  /*0c10*/  IMAD.WIDE R16, R19, R36, c[0x0][0x168] ;  /* 0x00005a0013107625 */ /* 0x000fe200078e0224 */
[----:B------:R2:W-:Y:S01]  /*0c20*/  LDGSTS.E.BYPASS.128 [R126+0x1800], [R14.64] ;  /* 0x018000000e7e7fae */ /* 0x0005e2000b901c48 */
[----:B------:R-:W-:-:S02]  /*0c30*/  IADD3 R5, P3, R5, c[0x0][0x168], RZ ;  /* 0x00005a0005057a10 */ /* 0x000fc40007f7e0ff */
[C---:B------:R-:W-:Y:S01]  /*0c40*/  IMAD.WIDE R18, R32.reuse, R36, c[0x0][0x168] ;  /* 0x00005a0020127625 */ /* 0x040fe200078e0224 */
[----:B------:R-:W0:Y:S01]  /*0c50*/  LDGDEPBAR ;  /* 0x00000000000079af */ /* 0x000e220000000000 */
[----:B------:R-:W-:Y:S02]  /*0c60*/  LEA R36, P0, R32, c[0x0][0x168], 0x1 ;  /* 0x00005a0020247a11 */ /* 0x000fe400078008ff */
[----:B------:R-:W-:Y:S01]  /*0c70*/  IADD3 R2, P4, R2, c[0x0][0x160], RZ ;  /* 0x0000580002027a10 */ /* 0x000fe20007f9e0ff */
[----:B------:R1:W-:Y:S01]  /*0c80*/  LDGSTS.E.BYPASS.128 [R126+0x4000], [R16.64] ;  /* 0x04000000107e7fae */ /* 0x0003e2000b901c48 */
[----:B------:R-:W-:Y:S02]  /*0c90*/  LEA.HI.X R37, R32, c[0x0][0x16c], R9, 0x1, P0 ;  /* 0x00005b0020257a11 */ /* 0x000fe400000f0c09 */
[----:B------:R-:W-:Y:S01]  /*0ca0*/  IADD3 R106, P6, R5, 0x80, RZ ;  /* 0x00000080056a7810 */ /* 0x000fe20007fde0ff */
[----:B------:R3:W-:Y:S01]  /*0cb0*/  LDGSTS.E.BYPASS.128 [R126+0x4800], [R18.64] ;  /* 0x04800000127e7fae */ /* 0x0007e2000b901c48 */
[----:B------:R-:W-:Y:S01]  /*0cc0*/  IADD3 R4, P0, R4, c[0x0][0x160], RZ ;  /* 0x0000580004047a10 */ /* 0x000fe20007f1e0ff */
[----:B------:R-:W-:Y:S01]  /*0cd0*/  CS2R R32, SRZ ;  /* 0x0000000000207805 */ /* 0x000fe2000001ff00 */
[----:B------:R-:W-:Y:S01]  /*0ce0*/  IADD3 R104, P5, R2, 0x80, RZ ;  /* 0x0000008002687810 */ /* 0x000fe20007fbe0ff */
[----:B------:R-:W0:Y:S01]  /*0cf0*/  LDGDEPBAR ;  /* 0x00000000000079af */ /* 0x000e220000000000 */
[----:B------:R-:W-:-:S02]  /*0d00*/  LOP3.LUT R108, R10, R20, RZ, 0xfc, !PT ;  /* 0x000000140a6c7212 */ /* 0x000fc400078efcff */
[----:B------:R-:W-:Y:S01]  /*0d10*/  IADD3.X R105, RZ, c[0x0][0x16c], R105, P6, P3 ;  /* 0x00005b00ff697a10 */ /* 0x000fe200037e6469 */
[----:B------:R-:W-:Y:S01]  /*0d20*/  BAR.SYNC.DEFER_BLOCKING 0x0 ;  /* 0x0000000000007b1d */ /* 0x000fe20000010000 */
[----:B------:R-:W-:Y:S01]  /*0d30*/  IADD3 R102, P3, R4, 0x80, RZ ;  /* 0x0000008004667810 */ /* 0x000fe20007f7e0ff */
[----:B-1----:R-:W-:Y:S01]  /*0d40*/  CS2R R16, SRZ ;  /* 0x0000000000107805 */ /* 0x002fe2000001ff00 */
[----:B------:R-:W-:Y:S01]  /*0d50*/  IADD3.X R103, RZ, c[0x0][0x164], R103, P5, P4 ;  /* 0x00005900ff677a10 */ /* 0x000fe20002fe8467 */
[----:B---3--:R-:W-:Y:S01]  /*0d60*/  CS2R R18, SRZ ;  /* 0x0000000000127805 */ /* 0x008fe2000001ff00 */
[----:B------:R-:W-:Y:S02]  /*0d70*/  IADD3 R6, P1, R6, c[0x0][0x160], RZ ;  /* 0x0000580006067a10 */ /* 0x000fe40007f3e0ff */
[----:B------:R-:W-:Y:S02]  /*0d80*/  IADD3 R2, P2, R8, c[0x0][0x160], RZ ;  /* 0x0000580008027a10 */ /* 0x000fe40007f5e0ff */
[----:B------:R-:W-:-:S02]  /*0d90*/  IADD3 R108, P4, R108, c[0x0][0x168], RZ ;  /* 0x00005a006c6c7a10 */ /* 0x000fc40007f9e0ff */
[----:B------:R-:W-:Y:S02]  /*0da0*/  IADD3.X R101, RZ, c[0x0][0x164], R101, P3, P0 ;  /* 0x00005900ff657a10 */ /* 0x000fe40001fe0465 */
[----:B------:R-:W-:Y:S02]  /*0db0*/  LOP3.LUT R107, R11, R21, RZ, 0xfc, !PT ;  /* 0x000000150b6b7212 */ /* 0x000fe400078efcff */
[----:B------:R-:W-:Y:S01]  /*0dc0*/  LEA R7, R7, 0x400, 0x5 ;  /* 0x0000040007077811 */ /* 0x000fe200078e28ff */
[----:B------:R-:W-:Y:S01]  /*0dd0*/  CS2R R20, SRZ ;  /* 0x0000000000147805 */ /* 0x000fe2000001ff00 */
[----:B------:R-:W-:Y:S02]  /*0de0*/  IADD3 R100, P6, R6, 0x80, RZ ;  /* 0x0000008006647810 */ /* 0x000fe40007fde0ff */
[----:B------:R-:W-:Y:S02]  /*0df0*/  IADD3 R2, P5, R2, 0x80, RZ ;  /* 0x0000008002027810 */ /* 0x000fe40007fbe0ff */
[----:B------:R-:W-:-:S02]  /*0e00*/  IADD3 R108, P0, R108, 0x80, RZ ;  /* 0x000000806c6c7810 */ /* 0x000fc40007f1e0ff */
[----:B------:R-:W-:Y:S01]  /*0e10*/  LOP3.LUT R120, R7, R124, RZ, 0xfc, !PT ;  /* 0x0000007c07787212 */ /* 0x000fe200078efcff */
[----:B------:R-:W-:Y:S01]  /*0e20*/  @!PT LDS RZ, [RZ] ;  /* 0x00000000fffff984 */ /* 0x000fe20000000800 */
[----:B------:R-:W-:Y:S01]  /*0e30*/  @!PT LDS RZ, [RZ] ;  /* 0x00000000fffff984 */ /* 0x000fe20000000800 */
[----:B------:R-:W-:Y:S01]  /*0e40*/  @!PT LDS RZ, [RZ] ;  /* 0x00000000fffff984 */ /* 0x000fe20000000800 */
[----:B------:R1:W-:Y:S01]  /*0e50*/  LDGSTS.E.BYPASS.128 [R126+0x2000], [R22.64+0x40] ;  /* 0x02000040167e7fae */ /* 0x0003e2000b901c48 */
[----:B------:R-:W-:Y:S02]  /*0e60*/  LOP3.LUT R119, R122, R7, RZ, 0xfc, !PT ;  /* 0x000000077a777212 */ /* 0x000fe400078efcff */
[-C--:B------:R-:W-:Y:S01]  /*0e70*/  LOP3.LUT R123, R124, R125.reuse, RZ, 0xfc, !PT ;  /* 0x0000007d7c7b7212 */ /* 0x080fe200078efcff */
[----:B------:R3:W-:Y:S01]  /*0e80*/  LDGSTS.E.BYPASS.128 [R126+0x2800], [R24.64+0x40] ;  /* 0x02800040187e7fae */ /* 0x0007e2000b901c48 */
[----:B------:R-:W-:Y:S02]  /*0e90*/  LOP3.LUT R121, R122, R125, RZ, 0xfc, !PT ;  /* 0x0000007d7a797212 */ /* 0x000fe400078efcff */
[----:B------:R-:W-:Y:S01]  /*0ea0*/  LOP3.LUT R116, R118, R117, RZ, 0xfc, !PT ;  /* 0x0000007576747212 */ /* 0x000fe200078efcff */
[----:B------:R4:W-:Y:S01]  /*0eb0*/  LDGSTS.E.BYPASS.128 [R126+0x3000], [R26.64+0x40] ;  /* 0x030000401a7e7fae */ /* 0x0009e2000b901c48 */
[----:B------:R-:W-:-:S02]  /*0ec0*/  IADD3.X R3, RZ, c[0x0][0x164], R3, P6, P1 ;  /* 0x00005900ff037a10 */ /* 0x000fc400037e2403 */
[----:B------:R-:W-:Y:S01]  /*0ed0*/  IADD3.X R0, RZ, c[0x0][0x164], R0, P5, P2 ;  /* 0x00005900ff007a10 */ /* 0x000fe20002fe4400 */
[----:B------:R2:W-:Y:S01]  /*0ee0*/  LDGSTS.E.BYPASS.128 [R126+0x3800], [R28.64+0x40] ;  /* 0x038000401c7e7fae */ /* 0x0005e2000b901c48 */
[----:B-1----:R-:W-:Y:S01]  /*0ef0*/  CS2R R22, SRZ ;  /* 0x0000000000167805 */ /* 0x002fe2000001ff00 */
[----:B------:R-:W-:Y:S02]  /*0f00*/  IADD3.X R107, RZ, c[0x0][0x16c], R107, P0, P4 ;  /* 0x00005b00ff6b7a10 */ /* 0x000fe400007e846b */
[----:B------:R-:W0:Y:S01]  /*0f10*/  LDGDEPBAR ;  /* 0x00000000000079af */ /* 0x000e220000000000 */
[----:B---3--:R-:W-:-:S03]  /*0f20*/  CS2R R24, SRZ ;  /* 0x0000000000187805 */ /* 0x008fc6000001ff00 */
[----:B------:R1:W-:Y:S01]  /*0f30*/  LDGSTS.E.BYPASS.128 [R126+0x5000], [R30.64+0x40] ;  /* 0x050000401e7e7fae */ /* 0x0003e2000b901c48 */
[----:B----4-:R-:W-:-:S03]  /*0f40*/  CS2R R26, SRZ ;  /* 0x00000000001a7805 */ /* 0x010fc6000001ff00 */
[----:B------:R3:W-:Y:S01]  /*0f50*/  LDGSTS.E.BYPASS.128 [R126+0x5800], [R36.64+0x40] ;  /* 0x05800040247e7fae */ /* 0x0007e2000b901c48 */
[----:B--2---:R-:W-:-:S03]  /*0f60*/  CS2R R28, SRZ ;  /* 0x00000000001c7805 */ /* 0x004fc6000001ff00 */
[----:B------:R-:W0:Y:S01]  /*0f70*/  LDGDEPBAR ;  /* 0x00000000000079af */ /* 0x000e220000000000 */
[----:B-1----:R-:W-:-:S03]  /*0f80*/  CS2R R30, SRZ ;  /* 0x00000000001e7805 */ /* 0x002fc6000001ff00 */
.L_x_0:
[----:B------:R-:W-:-:S04]  /*0f90*/  DEPBAR.LE SB0, 0x2 ;  /* 0x000080800000791a */ /* 0x000fc80000000000 */
[----:B------:R-:W-:Y:S01]  /*0fa0*/  UIADD3 UR4, UR4, 0x1, URZ ;  /* 0x0000000104047890 */ /* 0x000fe2000fffe03f */
[----:B------:R-:W-:Y:S01]  /*0fb0*/  IMAD.IADD R4, R118, 0x1, R117 ;  /* 0x0000000176047824 */ /* 0x000fe200078e0275 */
[----:B------:R-:W-:Y:S02]  /*0fc0*/  IADD3 R115, R115, 0x1, RZ ;  /* 0x0000000173737810 */ /* 0x000fe40007ffe0ff */
[----:B------:R-:W-:Y:S01]  /*0fd0*/  UISETP.GE.AND UP0, UPT, UR4, 0x2, UPT ;  /* 0x000000020400788c */ /* 0x000fe2000bf06270 */
[----:B------:R-:W-:Y:S01]  /*0fe0*/  BAR.SYNC.DEFER_BLOCKING 0x0 ;  /* 0x0000000000007b1d */ /* 0x000fe20000010000 */
[C---:B------:R-:W-:Y:S02]  /*0ff0*/  ISETP.GE.AND P1, PT, R115.reuse, 0x2, PT ;  /* 0x000000027300780c */ /* 0x040fe40003f26270 */
[----:B------:R-:W-:Y:S01]  /*1000*/  USEL UR4, UR4, URZ, !UP0 ;  /* 0x0000003f04047287 */ /* 0x000fe2000c000000 */
[----:B------:R-:W-:Y:S02]  /*1010*/  ISETP.GE.U32.AND P0, PT, R114, 0x7e, PT ;  /* 0x0000007e7200780c */ /* 0x000fe40003f06070 */
[----:B------:R-:W-:Y:S01]  /*1020*/  SEL R115, R115, RZ, !P1 ;  /* 0x000000ff73737207 */ /* 0x000fe20004800000 */
[----:B------:R-:W-:Y:S01]  /*1030*/  USHF.L.U32 UR5, UR4, 0xd, URZ ;  /* 0x0000000d04057899 */ /* 0x000fe2000800063f */
[----:B------:R-:W-:Y:S01]  /*1040*/  ISETP.GE.U32.AND.EX P0, PT, R113, RZ, PT, P0 ;  /* 0x000000ff7100720c */ /* 0x000fe20003f06100 */
[----:B------:R-:W-:-:S04]  /*1050*/  ULEA UR6, UR4, 0x4000, 0xc ;  /* 0x0000400004067891 */ /* 0x000fc8000f8e603f */
[----:B------:R-:W-:Y:S02]  /*1060*/  LEA R88, R123, UR5, 0x1 ;  /* 0x000000057b587c11 */ /* 0x000fe4000f8e08ff */
[----:B------:R-:W-:Y:S02]  /*1070*/  LEA R4, R4, UR6, 0x1 ;  /* 0x0000000604047c11 */ /* 0x000fe4000f8e08ff */
[----:B------:R-:W-:Y:S02]  /*1080*/  LEA R92, R116, UR6, 0x1 ;  /* 0x00000006745c7c11 */ /* 0x000fe4000f8e08ff */
[----:B------:R-:W-:Y:S02]  /*1090*/  LEA R44, R120, UR5, 0x1 ;  /* 0x00000005782c7c11 */ /* 0x000fe4000f8e08ff */
[----:B------:R-:W-:Y:S01]  /*10a0*/  LEA R96, R121, UR5, 0x1 ;  /* 0x0000000579607c11 */ /* 0x000fe2000f8e08ff */
[----:B------:R-:W-:Y:S04]  /*10b0*/  LDSM.16.M88.4 R88, [R88] ;  /* 0x000000005858783b */ /* 0x000fe80000000200 */
[----:B------:R-:W1:Y:S04]  /*10c0*/  LDSM.16.M88.4 R12, [R92] ;  /* 0x000000005c0c783b */ /* 0x000e680000000200 */
[----:B------:R-:W2:Y:S04]  /*10d0*/  LDSM.16.M88.4 R8, [R92+0x400] ;  /* 0x000400005c08783b */ /* 0x000ea80000000200 */
[----:B------:R-:W4:Y:S04]  /*10e0*/  LDSM.16.M88.4 R4, [R4+0x800] ;  /* 0x000800000404783b */ /* 0x000f280000000200 */
[----:B---3--:R3:W4:Y:S04]  /*10f0*/  LDSM.16.M88.4 R36, [R92+0xc00] ;  /* 0x000c00005c24783b */ /* 0x0087280000000200 */
[----:B------:R-:W4:Y:S01]  /*1100*/  LDSM.16.M88.4 R44, [R44] ;  /* 0x000000002c2c783b */ /* 0x000f220000000200 */
[----:B---3--:R-:W-:-:S03]  /*1110*/  LEA R92, R119, UR5, 0x1 ;  /* 0x00000005775c7c11 */ /* 0x008fc6000f8e08ff */
[----:B------:R-:W3:Y:S01]  /*1120*/  LDSM.16.M88.4 R96, [R96] ;  /* 0x000000006060783b */ /* 0x000ee20000000200 */
[C---:B-1----:R-:W-:Y:S08]  /*1130*/  HMMA.16816.F32.BF16 R32, R88.reuse, R12, R32 ;  /* 0x0000000c5820723c */ /* 0x042ff00000041820 */
[C---:B--2---:R-:W-:Y:S08]  /*1140*/  HMMA.16816.F32.BF16 R16, R88.reuse, R8, R16 ;  /* 0x000000085810723c */ /* 0x044ff00000041810 */
[C---:B----4-:R-:W-:Y:S08]  /*1150*/  HMMA.16816.F32.BF16 R20, R88.reuse, R4, R20 ;  /* 0x000000045814723c */ /* 0x050ff00000041814 */
[----:B------:R-:W-:Y:S07]  /*1160*/  HMMA.16816.F32.BF16 R24, R88, R36, R24 ;  /* 0x000000245818723c */ /* 0x000fee0000041818 */
[----:B------:R-:W-:Y:S01]  /*1170*/  IMAD.IADD R88, R124, 0x1, R125 ;  /* 0x000000017c587824 */ /* 0x000fe200078e027d */
[----:B------:R-:W-:Y:S04]  /*1180*/  HMMA.16816.F32.BF16 R28, R44, R12, R28 ;  /* 0x0000000c2c1c723c */ /* 0x000fe8000004181c */
[----:B------:R-:W-:-:S04]  /*1190*/  LEA R93, R88, UR5, 0x1 ;  /* 0x00000005585d7c11 */ /* 0x000fc8000f8e08ff */
[C---:B------:R-:W-:Y:S01]  /*11a0*/  HMMA.16816.F32.BF16 R48, R44.reuse, R8, R48 ;  /* 0x000000082c30723c */ /* 0x040fe20000041830 */
[----:B------:R-:W1:Y:S07]  /*11b0*/  LDSM.16.M88.4 R88, [R93+0x1000] ;  /* 0x001000005d58783b */ /* 0x000e6e0000000200 */
[C---:B------:R-:W-:Y:S08]  /*11c0*/  HMMA.16816.F32.BF16 R52, R44.reuse, R4, R52 ;  /* 0x000000042c34723c */ /* 0x040ff00000041834 */
[----:B------:R-:W-:Y:S01]  /*11d0*/  HMMA.16816.F32.BF16 R56, R44, R36, R56 ;  /* 0x000000242c38723c */ /* 0x000fe20000041838 */
[----:B------:R-:W2:Y:S04]  /*11e0*/  LDSM.16.M88.4 R44, [R93+0x1800] ;  /* 0x001800005d2c783b */ /* 0x000ea80000000200 */
[----:B------:R-:W4:Y:S03]  /*11f0*/  LDSM.16.M88.4 R92, [R92] ;  /* 0x000000005c5c783b */ /* 0x000f260000000200 */
[C---:B---3--:R-:W-:Y:S08]  /*1200*/  HMMA.16816.F32.BF16 R20, R96.reuse, R6, R20 ;  /* 0x000000066014723c */ /* 0x048ff00000041814 */
[C---:B------:R-:W-:Y:S08]  /*1210*/  HMMA.16816.F32.BF16 R16, R96.reuse, R10, R16 ;  /* 0x0000000a6010723c */ /* 0x040ff00000041810 */
[----:B------:R-:W-:Y:S08]  /*1220*/  HMMA.16816.F32.BF16 R32, R96, R14, R32 ;  /* 0x0000000e6020723c */ /* 0x000ff00000041820 */
[C---:B-1----:R-:W-:Y:S08]  /*1230*/  HMMA.16816.F32.BF16 R68, R88.reuse, R4, R68 ;  /* 0x000000045844723c */ /* 0x042ff00000041844 */
[----:B------:R-:W-:Y:S08]  /*1240*/  HMMA.16816.F32.BF16 R60, R88, R12, R60 ;  /* 0x0000000c583c723c */ /* 0x000ff0000004183c */
[----:B--2---:R-:W-:Y:S07]  /*1250*/  HMMA.16816.F32.BF16 R84, R44, R4, R84 ;  /* 0x000000042c54723c */ /* 0x004fee0000041854 */
[----:B------:R-:W-:Y:S01]  /*1260*/  IMAD.IADD R4, R125, 0x1, R122 ;  /* 0x000000017d047824 */ /* 0x000fe200078e027a */
[----:B------:R-:W-:Y:S04]  /*1270*/  HMMA.16816.F32.BF16 R64, R88, R8, R64 ;  /* 0x000000085840723c */ /* 0x000fe80000041840 */
[----:B------:R-:W-:-:S04]  /*1280*/  LEA R4, R4, UR5, 0x1 ;  /* 0x0000000504047c11 */ /* 0x000fc8000f8e08ff */
[----:B------:R-:W-:Y:S01]  /*1290*/  HMMA.16816.F32.BF16 R72, R88, R36, R72 ;  /* 0x000000245848723c */ /* 0x000fe20000041848 */
[----:B------:R-:W1:Y:S07]  /*12a0*/  LDSM.16.M88.4 R88, [R4+0x1000] ;  /* 0x001000000458783b */ /* 0x000e6e0000000200 */
[C---:B------:R-:W-:Y:S07]  /*12b0*/  HMMA.16816.F32.BF16 R76, R44.reuse, R12, R76 ;  /* 0x0000000c2c4c723c */ /* 0x040fee000004184c */
[----:B------:R-:W-:Y:S01]  /*12c0*/  IADD3 R12, P3, R111, R108, RZ ;  /* 0x0000006c6f0c7210 */ /* 0x000fe20007f7e0ff */
[----:B------:R-:W-:Y:S04]  /*12d0*/  HMMA.16816.F32.BF16 R80, R44, R8, R80 ;  /* 0x000000082c50723c */ /* 0x000fe80000041850 */
[----:B------:R-:W-:-:S04]  /*12e0*/  IMAD.X R13, R112, 0x1, R107, P3 ;  /* 0x00000001700d7824 */ /* 0x000fc800018e066b */
[----:B------:R-:W-:Y:S01]  /*12f0*/  HMMA.16816.F32.BF16 R40, R44, R36, R40 ;  /* 0x000000242c28723c */ /* 0x000fe20000041828 */
[----:B------:R2:W3:Y:S06]  /*1300*/  LDSM.16.M88.4 R44, [R4+0x1800] ;  /* 0x00180000042c783b */ /* 0x0004ec0000000200 */
[----:B------:R-:W-:Y:S01]  /*1310*/  IMAD R37, R115, 0x2000, R126 ;  /* 0x0000200073257824 */ /* 0x000fe200078e027e */
[----:B----4-:R-:W-:Y:S01]  /*1320*/  HMMA.16816.F32.BF16 R52, R92, R6, R52 ;  /* 0x000000065c34723c */ /* 0x010fe20000041834 */
[----:B--2---:R-:W-:-:S05]  /*1330*/  IADD3 R4, P1, R111, R100, RZ ;  /* 0x000000646f047210 */ /* 0x004fca0007f3e0ff */
[C---:B------:R-:W-:Y:S02]  /*1340*/  IMAD.X R5, R112.reuse, 0x1, R3, P1 ;  /* 0x0000000170057824 */ /* 0x040fe400008e0603 */
[----:B------:R-:W-:Y:S08]  /*1350*/  HMMA.16816.F32.BF16 R48, R92, R10, R48 ;  /* 0x0000000a5c30723c */ /* 0x000ff00000041830 */
[C---:B-1----:R-:W-:Y:S08]  /*1360*/  HMMA.16816.F32.BF16 R68, R88.reuse, R6, R68 ;  /* 0x000000065844723c */ /* 0x042ff00000041844 */
[----:B------:R-:W-:Y:S08]  /*1370*/  HMMA.16816.F32.BF16 R64, R88, R10, R64 ;  /* 0x0000000a5840723c */ /* 0x000ff00000041840 */
[----:B------:R-:W-:Y:S08]  /*1380*/  HMMA.16816.F32.BF16 R24, R96, R38, R24 ;  /* 0x000000266018723c */ /* 0x000ff00000041818 */
[C---:B---3--:R-:W-:Y:S07]  /*1390*/  HMMA.16816.F32.BF16 R84, R44.reuse, R6, R84 ;  /* 0x000000062c54723c */ /* 0x048fee0000041854 */
[C---:B------:R-:W-:Y:S01]  /*13a0*/  IADD3 R6, P2, R111.reuse, R2, RZ ;  /* 0x000000026f067210 */ /* 0x040fe20007f5e0ff */
[----:B------:R-:W-:Y:S04]  /*13b0*/  HMMA.16816.F32.BF16 R80, R44, R10, R80 ;  /* 0x0000000a2c50723c */ /* 0x000fe80000041850 */
[----:B------:R-:W-:Y:S01]  /*13c0*/  IMAD.X R7, R112, 0x1, R0, P2 ;  /* 0x0000000170077824 */ /* 0x000fe200010e0600 */
[----:B------:R-:W-:Y:S01]  /*13d0*/  BAR.SYNC.DEFER_BLOCKING 0x0 ;  /* 0x0000000000007b1d */ /* 0x000fe20000010000 */
[----:B------:R-:W-:-:S02]  /*13e0*/  IADD3 R8, P2, R111, R102, RZ ;  /* 0x000000666f087210 */ /* 0x000fc40007f5e0ff */
[----:B------:R-:W-:Y:S01]  /*13f0*/  IADD3 R10, P1, R111, R104, RZ ;  /* 0x000000686f0a7210 */ /* 0x000fe20007f3e0ff */
[----:B------:R-:W-:Y:S02]  /*1400*/  HMMA.16816.F32.BF16 R28, R92, R14, R28 ;  /* 0x0000000e5c1c723c */ /* 0x000fe4000004181c */
[C---:B------:R-:W-:Y:S02]  /*1410*/  IMAD.X R9, R112.reuse, 0x1, R101, P2 ;  /* 0x0000000170097824 */ /* 0x040fe400010e0665 */
[----:B------:R-:W-:Y:S01]  /*1420*/  IMAD.X R11, R112, 0x1, R103, P1 ;  /* 0x00000001700b7824 */ /* 0x000fe200008e0667 */
[----:B------:R-:W-:-:S03]  /*1430*/  IADD3 R114, P1, R114, 0x1, RZ ;  /* 0x0000000172727810 */ /* 0x000fc60007f3e0ff */
[----:B------:R-:W-:Y:S02]  /*1440*/  HMMA.16816.F32.BF16 R56, R92, R38, R56 ;  /* 0x000000265c38723c */ /* 0x000fe40000041838 */
[----:B------:R-:W-:-:S06]  /*1450*/  IMAD.X R113, RZ, RZ, R113, P1 ;  /* 0x000000ffff717224 */ /* 0x000fcc00008e0671 */
[C---:B------:R-:W-:Y:S01]  /*1460*/  HMMA.16816.F32.BF16 R60, R88.reuse, R14, R60 ;  /* 0x0000000e583c723c */ /* 0x040fe2000004183c */
[----:B------:R-:W-:Y:S01]  /*1470*/  @!PT LDS RZ, [RZ] ;  /* 0x00000000fffff984 */ /* 0x000fe20000000800 */
[----:B------:R-:W-:Y:S01]  /*1480*/  @!PT LDS RZ, [RZ] ;  /* 0x00000000fffff984 */ /* 0x000fe20000000800 */
[----:B------:R-:W-:Y:S01]  /*1490*/  @!PT LDS RZ, [RZ] ;  /* 0x00000000fffff984 */ /* 0x000fe20000000800 */
[----:B------:R1:W-:Y:S07]  /*14a0*/  LDGSTS.E.BYPASS.128 [R37], [R6.64], !P0 ;  /* 0x0000000006257fae */ /* 0x0003ee000c101c48 */
[----:B------:R-:W-:Y:S01]  /*14b0*/  HMMA.16816.F32.BF16 R72, R88, R38, R72 ;  /* 0x000000265848723c */ /* 0x000fe20000041848 */
[----:B------:R1:W-:Y:S04]  /*14c0*/  LDGSTS.E.BYPASS.128 [R37+0x800], [R4.64], !P0 ;  /* 0x0080000004257fae */ /* 0x0003e8000c101c48 */
[----:B------:R1:W-:Y:S03]  /*14d0*/  LDGSTS.E.BYPASS.128 [R37+0x1000], [R8.64], !P0 ;  /* 0x0100000008257fae */ /* 0x0003e6000c101c48 */
[C---:B------:R-:W-:Y:S01]  /*14e0*/  HMMA.16816.F32.BF16 R76, R44.reuse, R14, R76 ;  /* 0x0000000e2c4c723c */ /* 0x040fe2000004184c */
[----:B------:R1:W-:Y:S04]  /*14f0*/  LDGSTS.E.BYPASS.128 [R37+0x1800], [R10.64], !P0 ;  /* 0x018000000a257fae */ /* 0x0003e8000c101c48 */
[----:B------:R-:W0:Y:S02]  /*1500*/  LDGDEPBAR ;  /* 0x00000000000079af */ /* 0x000e240000000000 */
[----:B------:R-:W-:Y:S01]  /*1510*/  IADD3 R14, P2, R111, R106, RZ ;  /* 0x0000006a6f0e7210 */ /* 0x000fe20007f5e0ff */
[----:B------:R-:W-:Y:S04]  /*1520*/  HMMA.16816.F32.BF16 R40, R44, R38, R40 ;  /* 0x000000262c28723c */ /* 0x000fe80000041828 */
[----:B------:R-:W-:-:S03]  /*1530*/  IMAD.X R15, R112, 0x1, R105, P2 ;  /* 0x00000001700f7824 */ /* 0x000fc600010e0669 */
[----:B------:R-:W-:-:S05]  /*1540*/  LEA R39, R115, 0x4000, 0xc ;  /* 0x0000400073277811 */ /* 0x000fca00078e60ff */
[----:B------:R-:W-:-:S05]  /*1550*/  IMAD.IADD R39, R126, 0x1, R39 ;  /* 0x000000017e277824 */ /* 0x000fca00078e0227 */
[----:B------:R1:W-:Y:S04]  /*1560*/  LDGSTS.E.BYPASS.128 [R39], [R14.64], !P0 ;  /* 0x000000000e277fae */ /* 0x0003e8000c101c48 */
[----:B------:R1:W-:Y:S01]  /*1570*/  LDGSTS.E.BYPASS.128 [R39+0x800], [R12.64], !P0 ;  /* 0x008000000c277fae */ /* 0x0003e2000c101c48 */
[----:B------:R-:W-:-:S03]  /*1580*/  IADD3 R111, P0, R111, 0x40, RZ ;  /* 0x000000406f6f7810 */ /* 0x000fc60007f1e0ff */
[----:B------:R-:W0:Y:S02]  /*1590*/  LDGDEPBAR ;  /* 0x00000000000079af */ /* 0x000e240000000000 */
[----:B------:R-:W-:Y:S01]  /*15a0*/  IMAD.X R112, RZ, RZ, R112, P0 ;  /* 0x000000ffff707224 */ /* 0x000fe200000e0670 */
[----:B------:R-:W-:-:S04]  /*15b0*/  ISETP.NE.U32.AND P0, PT, R111, 0x2000, PT ;  /* 0x000020006f00780c */ /* 0x000fc80003f05070 */
[----:B------:R-:W-:-:S13]  /*15c0*/  ISETP.NE.AND.EX P0, PT, R112, RZ, PT, P0 ;  /* 0x000000ff7000720c */ /* 0x000fda0003f05300 */
[----:B-1----:R-:W-:Y:S05]  /*15d0*/  @P0 BRA `(.L_x_0) ;  /* 0xfffff9b000000947 */ /* 0x002fea000383ffff */
[----:B------:R-:W1:Y:S01]  /*15e0*/  S2R R4, SR_TID.X ;  /* 0x0000000000047919 */ /* 0x000e620000002100 */
[----:B------:R-:W-:-:S04]  /*15f0*/  DEPBAR.LE SB0, 0x0 ;  /* 0x000080000000791a */ /* 0x000fc80000000000 */
[----:B------:R-:W-:Y:S01]  /*1600*/  F2FP.BF16.PACK_AB R32, R33, R32 ;  /* 0x000000202120723e */ /* 0x000fe200000010ff */
[----:B------:R-:W-:Y:S01]  /*1610*/  IMAD.MOV.U32 R37, RZ, RZ, 0x2 ;  /* 0x00000002ff257424 */ /* 0x000fe200078e00ff */
[----:B------:R-:W-:Y:S02]  /*1620*/  F2FP.BF16.PACK_AB R11, R35, R34 ;  /* 0x00000022230b723e */ /* 0x000fe400000010ff */
[----:B------:R-:W-:Y:S02]  /*1630*/  F2FP.BF16.PACK_AB R16, R17, R16 ;  /* 0x000000101110723e */ /* 0x000fe400000010ff */
[----:B------:R-:W-:Y:S02]  /*1640*/  F2FP.BF16.PACK_AB R19, R19, R18 ;  /* 0x000000121313723e */ /* 0x000fe400000010ff */
[----:B------:R-:W-:Y:S02]  /*1650*/  F2FP.BF16.PACK_AB R8, R21, R20 ;  /* 0x000000141508723e */ /* 0x000fe400000010ff */
[----:B------:R-:W-:-:S02]  /*1660*/  F2FP.BF16.PACK_AB R23, R23, R22 ;  /* 0x000000161717723e */ /* 0x000fc400000010ff */
[----:B------:R-:W-:Y:S02]  /*1670*/  F2FP.BF16.PACK_AB R10, R25, R24 ;  /* 0x00000018190a723e */ /* 0x000fe400000010ff */
[----:B------:R-:W-:Y:S02]  /*1680*/  F2FP.BF16.PACK_AB R13, R27, R26 ;  /* 0x0000001a1b0d723e */ /* 0x000fe400000010ff */
[----:B------:R-:W-:Y:S02]  /*1690*/  F2FP.BF16.PACK_AB R12, R29, R28 ;  /* 0x0000001c1d0c723e */ /* 0x000fe400000010ff */
[----:B------:R-:W-:Y:S01]  /*16a0*/  F2FP.BF16.PACK_AB R15, R31, R30 ;  /* 0x0000001e1f0f723e */ /* 0x000fe200000010ff */
[C---:B-1----:R-:W-:Y:S01]  /*16b0*/  IMAD.SHL.U32 R2, R4.reuse, 0x10, RZ ;  /* 0x0000001004027824 */ /* 0x042fe200078e00ff */
[--C-:B------:R-:W-:Y:S01]  /*16c0*/  SHF.R.U32.HI R7, RZ, 0x2, R4.reuse ;  /* 0x00000002ff077819 */ /* 0x100fe20000011604 */
[C---:B------:R-:W-:Y:S01]  /*16d0*/  IMAD.SHL.U32 R0, R4.reuse, 0x2, RZ ;  /* 0x0000000204007824 */ /* 0x040fe200078e00ff */
[----:B------:R-:W-:Y:S01]  /*16e0*/  SHF.R.U32.HI R3, RZ, 0x3, R4 ;  /* 0x00000003ff037819 */ /* 0x000fe20000011604 */
[----:B------:R-:W-:Y:S01]  /*16f0*/  IMAD.SHL.U32 R6, R4, 0x8, RZ ;  /* 0x0000000804067824 */ /* 0x000fe200078e00ff */
[----:B------:R-:W-:-:S02]  /*1700*/  LOP3.LUT R5, R2, 0x5c0, RZ, 0xc0, !PT ;  /* 0x000005c002057812 */ /* 0x000fc400078ec0ff */
[----:B------:R-:W-:Y:S02]  /*1710*/  SGXT.U32 R3, R3, 0x4 ;  /* 0x000000040303781a */ /* 0x000fe40000000000 */
[----:B------:R-:W-:Y:S02]  /*1720*/  LOP3.LUT R0, R5, 0x6, R0, 0xf8, !PT ;  /* 0x0000000605007812 */ /* 0x000fe400078ef800 */
[----:B------:R-:W-:Y:S02]  /*1730*/  LOP3.LUT R110, R3, R110, RZ, 0xfc, !PT ;  /* 0x0000006e036e7212 */ /* 0x000fe400078efcff */
[----:B------:R-:W-:Y:S02]  /*1740*/  LOP3.LUT R0, R0, 0x8, R7, 0xf8, !PT ;  /* 0x0000000800007812 */ /* 0x000fe400078ef807 */
[----:B------:R-:W-:Y:S02]  /*1750*/  LOP3.LUT R7, R5, 0x200, RZ, 0xfc, !PT ;  /* 0x0000020005077812 */ /* 0x000fe400078efcff */
[----:B------:R-:W-:Y:S01]  /*1760*/  LOP3.LUT R2, R6, 0x3f8, RZ, 0xc0, !PT ;  /* 0x000003f806027812 */ /* 0x000fe200078ec0ff */
[----:B------:R-:W-:Y:S01]  /*1770*/  IMAD.SHL.U32 R0, R0, 0x2, RZ ;  /* 0x0000000200007824 */ /* 0x000fe200078e00ff */
[----:B------:R-:W-:-:S02]  /*1780*/  LOP3.LUT R109, R109, 0x38, R6, 0xf8, !PT ;  /* 0x000000386d6d7812 */ /* 0x000fc400078ef806 */
[C---:B------:R-:W-:Y:S01]  /*1790*/  LOP3.LUT R6, R2.reuse, 0x400, RZ, 0xfc, !PT ;  /* 0x0000040002067812 */ /* 0x040fe200078efcff */
[----:B------:R-:W-:Y:S01]  /*17a0*/  IMAD.SHL.U32 R9, R2, 0x2, RZ ;  /* 0x0000000202097824 */ /* 0x000fe200078e00ff */
[-C--:B------:R-:W-:Y:S01]  /*17b0*/  LEA.HI R3, R5, R0.reuse, RZ, 0x1e ;  /* 0x0000000005037211 */ /* 0x080fe200078ff0ff */
[----:B------:R-:W-:Y:S01]  /*17c0*/  BAR.SYNC.DEFER_BLOCKING 0x0 ;  /* 0x0000000000007b1d */ /* 0x000fe20000010000 */
[----:B------:R-:W-:Y:S01]  /*17d0*/  LEA.HI R34, R7, R0, RZ, 0x1e ;  /* 0x0000000007227211 */ /* 0x000fe200078ff0ff */
[----:B------:R-:W-:Y:S01]  /*17e0*/  IMAD R2, R110, 0x1000, R109 ;  /* 0x000010006e027824 */ /* 0x000fe200078e026d */
[----:B------:R-:W-:Y:S02]  /*17f0*/  SHF.R.U32.HI R6, RZ, 0x2, R6 ;  /* 0x00000002ff067819 */ /* 0x000fe40000011606 */
[----:B------:R-:W-:Y:S02]  /*1800*/  LOP3.LUT R4, R4, 0x78, RZ, 0xc0, !PT ;  /* 0x0000007804047812 */ /* 0x000fe400078ec0ff */
[----:B------:R-:W-:-:S02]  /*1810*/  LOP3.LUT R6, R6, 0x1f0, RZ, 0xc0, !PT ;  /* 0x000001f006067812 */ /* 0x000fc400078ec0ff */
[----:B------:R-:W-:Y:S01]  /*1820*/  F2FP.BF16.PACK_AB R48, R49, R48 ;  /* 0x000000303130723e */ /* 0x000fe200000010ff */
[----:B------:R-:W-:Y:S01]  /*1830*/  IMAD R20, R4, 0x2, R9 ;  /* 0x0000000204147824 */ /* 0x000fe200078e0209 */
[----:B------:R-:W-:Y:S01]  /*1840*/  F2FP.BF16.PACK_AB R51, R51, R50 ;  /* 0x000000323333723e */ /* 0x000fe200000010ff */
[----:B------:R-:W-:Y:S01]  /*1850*/  IMAD.IADD R35, R9, 0x1, R6 ;  /* 0x0000000109237824 */ /* 0x000fe200078e0206 */
[----:B------:R-:W-:Y:S02]  /*1860*/  F2FP.BF16.PACK_AB R52, R53, R52 ;  /* 0x000000343534723e */ /* 0x000fe400000010ff */
[----:B------:R-:W-:Y:S02]  /*1870*/  F2FP.BF16.PACK_AB R55, R55, R54 ;  /* 0x000000363737723e */ /* 0x000fe400000010ff */
[----:B------:R-:W-:Y:S02]  /*1880*/  F2FP.BF16.PACK_AB R56, R57, R56 ;  /* 0x000000383938723e */ /* 0x000fe400000010ff */
[----:B------:R-:W-:-:S02]  /*1890*/  F2FP.BF16.PACK_AB R59, R59, R58 ;  /* 0x0000003a3b3b723e */ /* 0x000fc400000010ff */
[----:B------:R-:W-:Y:S02]  /*18a0*/  F2FP.BF16.PACK_AB R60, R61, R60 ;  /* 0x0000003c3d3c723e */ /* 0x000fe400000010ff */
[----:B------:R-:W-:Y:S01]  /*18b0*/  F2FP.BF16.PACK_AB R63, R63, R62 ;  /* 0x0000003e3f3f723e */ /* 0x000fe200000010ff */
[----:B------:R1:W-:Y:S01]  /*18c0*/  STS [R3], R32 ;  /* 0x0000002003007388 */ /* 0x0003e20000000800 */
[----:B------:R-:W-:Y:S02]  /*18d0*/  F2FP.BF16.PACK_AB R64, R65, R64 ;  /* 0x000000404140723e */ /* 0x000fe400000010ff */
[----:B------:R-:W-:Y:S01]  /*18e0*/  F2FP.BF16.PACK_AB R67, R67, R66 ;  /* 0x000000424343723e */ /* 0x000fe200000010ff */
[----:B------:R-:W-:Y:S01]  /*18f0*/  STS [R34+0x400], R11 ;  /* 0x0004000b22007388 */ /* 0x000fe20000000800 */
[----:B------:R-:W-:Y:S02]  /*1900*/  F2FP.BF16.PACK_AB R68, R69, R68 ;  /* 0x000000444544723e */ /* 0x000fe400000010ff */
[----:B------:R-:W-:Y:S01]  /*1910*/  F2FP.BF16.PACK_AB R71, R71, R70 ;  /* 0x000000464747723e */ /* 0x000fe200000010ff */
[----:B------:R-:W-:Y:S01]  /*1920*/  STS [R3+0x20], R16 ;  /* 0x0000201003007388 */ /* 0x000fe20000000800 */
[----:B------:R-:W-:-:S02]  /*1930*/  F2FP.BF16.PACK_AB R72, R73, R72 ;  /* 0x000000484948723e */ /* 0x000fc400000010ff */
[----:B------:R-:W-:Y:S01]  /*1940*/  F2FP.BF16.PACK_AB R75, R75, R74 ;  /* 0x0000004a4b4b723e */ /* 0x000fe200000010ff */
[----:B------:R-:W-:Y:S01]  /*1950*/  STS [R34+0x420], R19 ;  /* 0x0004201322007388 */ /* 0x000fe20000000800 */
        /* <DEDUP_REMOVED lines=11> */
[----:B------:R-:W-:Y:S04]  /*1a10*/  STS [R34+0x460], R13 ;  /* 0x0004600d22007388 */ /* 0x000fe80000000800 */
[----:B------:R-:W-:Y:S01]  /*1a20*/  BAR.SYNC.DEFER_BLOCKING 0x0 ;  /* 0x0000000000007b1d */ /* 0x000fe20000010000 */
[----:B------:R-:W-:-:S02]  /*1a30*/  ISETP.GE.AND P0, PT, R109, 0x1000, PT ;  /* 0x000010006d00780c */ /* 0x000fc40003f06270 */
[C---:B------:R-:W-:Y:S02]  /*1a40*/  LOP3.LUT R0, R110.reuse, 0x10, RZ, 0xfc, !PT ;  /* 0x000000106e007812 */ /* 0x040fe400078efcff */
[----:B------:R-:W-:Y:S02]  /*1a50*/  ISETP.LT.AND P1, PT, R110, 0x200, !P0 ;  /* 0x000002006e00780c */ /* 0x000fe40004721270 */
[C---:B------:R-:W-:Y:S01]  /*1a60*/  ISETP.LT.AND P2, PT, R0.reuse, 0x200, !P0 ;  /* 0x000002000000780c */ /* 0x040fe20004741270 */
[----:B-1----:R-:W-:Y:S01]  /*1a70*/  IMAD R32, R0, 0x1000, R109 ;  /* 0x0000100000207824 */ /* 0x002fe200078e026d */
[C---:B------:R-:W-:Y:S02]  /*1a80*/  LOP3.LUT R0, R110.reuse, 0x70, RZ, 0xfc, !PT ;  /* 0x000000706e007812 */ /* 0x040fe400078efcff */
[----:B------:R-:W-:Y:S01]  /*1a90*/  LOP3.LUT R36, R110, 0x50, RZ, 0xfc, !PT ;  /* 0x000000506e247812 */ /* 0x000fe200078efcff */
[----:B------:R-:W-:Y:S01]  /*1aa0*/  IMAD.WIDE R32, R32, R37, c[0x0][0x170] ;  /* 0x00005c0020207625 */ /* 0x000fe200078e0225 */
[----:B------:R-:W-:-:S02]  /*1ab0*/  LOP3.LUT R38, R110, 0x30, RZ, 0xfc, !PT ;  /* 0x000000306e267812 */ /* 0x000fc400078efcff */
[----:B------:R-:W-:Y:S01]  /*1ac0*/  ISETP.LT.AND P4, PT, R36, 0x200, !P0 ;  /* 0x000002002400780c */ /* 0x000fe20004781270 */
[----:B------:R-:W1:Y:S04]  /*1ad0*/  LDS.128 R28, [R20] ;  /* 0x00000000141c7984 */ /* 0x000e680000000c00 */
[----:B------:R-:W2:Y:S04]  /*1ae0*/  LDS.128 R24, [R35+0x800] ;  /* 0x0008000023187984 */ /* 0x000ea80000000c00 */
[----:B------:R-:W-:Y:S06]  /*1af0*/  BAR.SYNC.DEFER_BLOCKING 0x0 ;  /* 0x0000000000007b1d */ /* 0x000fec0000010000 */
[----:B------:R-:W-:Y:S04]  /*1b00*/  STS [R3], R12 ;  /* 0x0000000c03007388 */ /* 0x000fe80000000800 */
[----:B------:R-:W-:Y:S04]  /*1b10*/  STS [R34+0x400], R15 ;  /* 0x0004000f22007388 */ /* 0x000fe80000000800 */
[----:B------:R-:W-:Y:S04]  /*1b20*/  STS [R3+0x20], R48 ;  /* 0x0000203003007388 */ /* 0x000fe80000000800 */
[----:B------:R-:W-:Y:S04]  /*1b30*/  STS [R34+0x420], R51 ;  /* 0x0004203322007388 */ /* 0x000fe80000000800 */
[----:B------:R-:W-:Y:S04]  /*1b40*/  STS [R3+0x40], R52 ;  /* 0x0000403403007388 */ /* 0x000fe80000000800 */
[----:B------:R-:W-:Y:S04]  /*1b50*/  STS [R34+0x440], R55 ;  /* 0x0004403722007388 */ /* 0x000fe80000000800 */
[----:B------:R-:W-:Y:S04]  /*1b60*/  STS [R3+0x60], R56 ;  /* 0x0000603803007388 */ /* 0x000fe80000000800 */
[----:B------:R-:W-:Y:S04]  /*1b70*/  STS [R34+0x460], R59 ;  /* 0x0004603b22007388 */ /* 0x000fe80000000800 */
[----:B------:R-:W-:Y:S06]  /*1b80*/  BAR.SYNC.DEFER_BLOCKING 0x0 ;  /* 0x0000000000007b1d */ /* 0x000fec0000010000 */
[----:B------:R-:W3:Y:S04]  /*1b90*/  LDS.128 R4, [R20] ;  /* 0x0000000014047984 */ /* 0x000ee80000000c00 */
[----:B------:R-:W4:Y:S04]  /*1ba0*/  LDS.128 R8, [R35+0x800] ;  /* 0x0008000023087984 */ /* 0x000f280000000c00 */
        /* <DEDUP_REMOVED lines=10> */
[----:B------:R-:W1:Y:S04]  /*1c50*/  LDS.128 R12, [R20] ;  /* 0x00000000140c7984 */ /* 0x000e680000000c00 */
[----:B------:R-:W1:Y:S04]  /*1c60*/  LDS.128 R16, [R35+0x800] ;  /* 0x0008000023107984 */ /* 0x000e680000000c00 */
[----:B------:R-:W-:Y:S06]  /*1c70*/  BAR.SYNC.DEFER_BLOCKING 0x0 ;  /* 0x0000000000007b1d */ /* 0x000fec0000010000 */
[----:B------:R-:W-:Y:S04]  /*1c80*/  STS [R3], R76 ;  /* 0x0000004c03007388 */ /* 0x000fe80000000800 */
[----:B------:R-:W-:Y:S04]  /*1c90*/  STS [R34+0x400], R79 ;  /* 0x0004004f22007388 */ /* 0x000fe80000000800 */
[----:B------:R-:W-:Y:S04]  /*1ca0*/  STS [R3+0x20], R80 ;  /* 0x0000205003007388 */ /* 0x000fe80000000800 */
[----:B------:R-:W-:Y:S04]  /*1cb0*/  STS [R34+0x420], R83 ;  /* 0x0004205322007388 */ /* 0x000fe80000000800 */
[----:B------:R-:W-:Y:S04]  /*1cc0*/  STS [R3+0x40], R84 ;  /* 0x0000405403007388 */ /* 0x000fe80000000800 */
[----:B------:R-:W-:Y:S04]  /*1cd0*/  STS [R34+0x440], R87 ;  /* 0x0004405722007388 */ /* 0x000fe80000000800 */
[----:B------:R1:W-:Y:S04]  /*1ce0*/  STS [R3+0x60], R40 ;  /* 0x0000602803007388 */ /* 0x0003e80000000800 */
[----:B------:R2:W-:Y:S04]  /*1cf0*/  STS [R34+0x460], R43 ;  /* 0x0004602b22007388 */ /* 0x0005e80000000800 */
[----:B------:R-:W-:Y:S01]  /*1d00*/  BAR.SYNC.DEFER_BLOCKING 0x0 ;  /* 0x0000000000007b1d */ /* 0x000fe20000010000 */
[----:B-1----:R-:W-:Y:S01]  /*1d10*/  IMAD.WIDE R2, R2, R37, c[0x0][0x170] ;  /* 0x00005c0002027625 */ /* 0x002fe200078e0225 */
[----:B------:R-:W-:-:S02]  /*1d20*/  LOP3.LUT R40, R110, 0x20, RZ, 0xfc, !PT ;  /* 0x000000206e287812 */ /* 0x000fc400078efcff */
[C---:B--2---:R-:W-:Y:S02]  /*1d30*/  LOP3.LUT R34, R110.reuse, 0x60, RZ, 0xfc, !PT ;  /* 0x000000606e227812 */ /* 0x044fe400078efcff */
[----:B------:R-:W-:Y:S02]  /*1d40*/  LOP3.LUT R110, R110, 0x40, RZ, 0xfc, !PT ;  /* 0x000000406e6e7812 */ /* 0x000fe400078efcff */
[----:B------:R-:W-:Y:S02]  /*1d50*/  ISETP.LT.AND P5, PT, R34, 0x200, !P0 ;  /* 0x000002002200780c */ /* 0x000fe400047a1270 */
[----:B------:R-:W-:Y:S01]  /*1d60*/  ISETP.LT.AND P3, PT, R110, 0x200, !P0 ;  /* 0x000002006e00780c */ /* 0x000fe20004761270 */
[----:B------:R-:W1:Y:S04]  /*1d70*/  LDS.128 R20, [R20] ;  /* 0x0000000014147984 */ /* 0x000e680000000c00 */
[----:B------:R2:W-:Y:S01]  /*1d80*/  @P1 STG.E.128 [R2.64], R28 ;  /* 0x0000001c02001986 */ /* 0x0005e2000c101d08 */
[C---:B------:R-:W-:Y:S01]  /*1d90*/  ISETP.LT.AND P1, PT, R40.reuse, 0x200, !P0 ;  /* 0x000002002800780c */ /* 0x040fe20004721270 */
[----:B------:R-:W-:-:S02]  /*1da0*/  IMAD R40, R40, 0x1000, R109 ;  /* 0x0000100028287824 */ /* 0x000fc400078e026d */
[----:B------:R3:W-:Y:S01]  /*1db0*/  @P2 STG.E.128 [R32.64], R24 ;  /* 0x0000001820002986 */ /* 0x0007e2000c101d08 */
[C---:B------:R-:W-:Y:S01]  /*1dc0*/  ISETP.LT.AND P2, PT, R38.reuse, 0x200, !P0 ;  /* 0x000002002600780c */ /* 0x040fe20004741270 */
[--C-:B------:R-:W-:Y:S01]  /*1dd0*/  IMAD R38, R38, 0x1000, R109.reuse ;  /* 0x0000100026267824 */ /* 0x100fe200078e026d */
[----:B------:R-:W-:Y:S01]  /*1de0*/  ISETP.LT.AND P0, PT, R0, 0x200, !P0 ;  /* 0x000002000000780c */ /* 0x000fe20004701270 */
[--C-:B--2---:R-:W-:Y:S02]  /*1df0*/  IMAD R28, R36, 0x1000, R109.reuse ;  /* 0x00001000241c7824 */ /* 0x104fe400078e026d */
[--C-:B------:R-:W-:Y:S02]  /*1e00*/  IMAD R30, R34, 0x1000, R109.reuse ;  /* 0x00001000221e7824 */ /* 0x100fe400078e026d */
[----:B---3--:R-:W-:Y:S02]  /*1e10*/  IMAD R26, R110, 0x1000, R109 ;  /* 0x000010006e1a7824 */ /* 0x008fe400078e026d */
[----:B------:R-:W-:-:S04]  /*1e20*/  IMAD.WIDE R2, R40, R37, c[0x0][0x170] ;  /* 0x00005c0028027625 */ /* 0x000fc800078e0225 */
[-C--:B------:R-:W-:Y:S01]  /*1e30*/  IMAD.WIDE R24, R38, R37.reuse, c[0x0][0x170] ;  /* 0x00005c0026187625 */ /* 0x080fe200078e0225 */
[----:B------:R2:W-:Y:S03]  /*1e40*/  @P1 STG.E.128 [R2.64], R4 ;  /* 0x0000000402001986 */ /* 0x0005e6000c101d08 */
[-C--:B------:R-:W-:Y:S01]  /*1e50*/  IMAD.WIDE R26, R26, R37.reuse, c[0x0][0x170] ;  /* 0x00005c001a1a7625 */ /* 0x080fe200078e0225 */
[----:B----4-:R2:W-:Y:S03]  /*1e60*/  @P2 STG.E.128 [R24.64], R8 ;  /* 0x0000000818002986 */ /* 0x0105e6000c101d08 */
[-C--:B------:R-:W-:Y:S01]  /*1e70*/  IMAD.WIDE R28, R28, R37.reuse, c[0x0][0x170] ;  /* 0x00005c001c1c7625 */ /* 0x080fe200078e0225 */
[----:B------:R2:W-:Y:S03]  /*1e80*/  @P3 STG.E.128 [R26.64], R12 ;  /* 0x0000000c1a003986 */ /* 0x0005e6000c101d08 */
[----:B------:R-:W-:Y:S01]  /*1e90*/  IMAD.WIDE R30, R30, R37, c[0x0][0x170] ;  /* 0x00005c001e1e7625 */ /* 0x000fe200078e0225 */
[----:B------:R2:W-:Y:S04]  /*1ea0*/  @P4 STG.E.128 [R28.64], R16 ;  /* 0x000000101c004986 */ /* 0x0005e8000c101d08 */
[----:B-1----:R2:W-:Y:S01]  /*1eb0*/  @P5 STG.E.128 [R30.64], R20 ;  /* 0x000000141e005986 */ /* 0x0025e2000c101d08 */
[----:B------:R-:W-:Y:S05]  /*1ec0*/  @!P0 EXIT ;  /* 0x000000000000894d */ /* 0x000fea0003800000 */
[----:B------:R-:W1:Y:S01]  /*1ed0*/  LDS.128 R32, [R35+0x800] ;  /* 0x0008000023207984 */ /* 0x000e620000000c00 */
[----:B--2---:R-:W-:-:S04]  /*1ee0*/  IMAD R2, R0, 0x1000, R109 ;  /* 0x0000100000027824 */ /* 0x004fc800078e026d */
[----:B------:R-:W-:-:S05]  /*1ef0*/  IMAD.WIDE R2, R2, R37, c[0x0][0x170] ;  /* 0x00005c0002027625 */ /* 0x000fca00078e0225 */
[----:B-1----:R-:W-:Y:S01]  /*1f00*/  STG.E.128 [R2.64], R32 ;  /* 0x0000002002007986 */ /* 0x002fe2000c101d08 */
[----:B------:R-:W-:Y:S05]  /*1f10*/  EXIT ;  /* 0x000000000000794d */ /* 0x000fea0003800000 */
.L_x_1:
[----:B------:R-:W-:-:S00]  /*1f20*/  BRA `(.L_x_1) ;  /* 0xfffffff000007947 */ /* 0x000fc0000383ffff */
[----:B------:R-:W-:-:S00]  /*1f30*/  NOP ;  /* 0x0000000000007918 */ /* 0x000fc00000000000 */
        /* <DEDUP_REMOVED lines=12> */
.L_x_2:


//--------------------- .nv.shared.triton_mm      --------------------------
	.section	.nv.shared.triton_mm,"aw",@nobits
	.sectionflags	@""
	.align	16
